	.target	sm_80

	.elftype	@"ET_EXEC"


//--------------------- .note.nv.tkinfo           --------------------------
	.section	.note.nv.tkinfo,"",@"SHT_NOTE"
	.sectionflags	@"SHF_NOTE_NV_TKINFO"
	.tkinfo
        /*0018*/ 	.word	0x00000002
        /*0030*/ 	.string	""
        /*0030*/ 	.string	"ptxas"
        /*0030*/ 	.string	"Cuda compilation tools, release 13.0, V13.0.88"
        /*0030*/ 	.string	"Build cuda_13.0.r13.0/compiler.36424714_0"
        /*0030*/ 	.string	"-v  -suppress-debug-info  -lineinfo  -arch sm_80 "



//--------------------- .note.nv.cuinfo           --------------------------
	.section	.note.nv.cuinfo,"",@"SHT_NOTE"
	.sectionflags	@"SHF_NOTE_NV_CUINFO"
        /*0018*/ 	.short	0x0002
        /*001a*/ 	.short	0x0050
        /*001c*/ 	.short	0x0082
	.zero		2


//--------------------- .nv.info                  --------------------------
	.section	.nv.info,"",@"SHT_CUDA_INFO"
	.align	4


	//----- nvinfo : EIATTR_REGCOUNT
	.align		4
        /*0000*/ 	.byte	0x04, 0x2f
        /*0002*/ 	.short	(.L_1 - .L_0)
	.align		4
.L_0:
        /*0004*/ 	.word	index@(matmul_kernel)
        /*0008*/ 	.word	0x000000ff


	//----- nvinfo : EIATTR_FRAME_SIZE
	.align		4
.L_1:
        /*000c*/ 	.byte	0x04, 0x11
        /*000e*/ 	.short	(.L_3 - .L_2)
	.align		4
.L_2:
        /*0010*/ 	.word	index@(matmul_kernel)
        /*0014*/ 	.word	0x00000000


	//----- nvinfo : EIATTR_MIN_STACK_SIZE
	.align		4
.L_3:
        /*0018*/ 	.byte	0x04, 0x12
        /*001a*/ 	.short	(.L_5 - .L_4)
	.align		4
.L_4:
        /*001c*/ 	.word	index@(matmul_kernel)
        /*0020*/ 	.word	0x00000000
.L_5:


//--------------------- .nv.info.matmul_kernel    --------------------------
	.section	.nv.info.matmul_kernel,"",@"SHT_CUDA_INFO"
	.sectionflags	@""
	.align	4


	//----- nvinfo : EIATTR_CUDA_API_VERSION
	.align		4
        /*0000*/ 	.byte	0x04, 0x37
        /*0002*/ 	.short	(.L_7 - .L_6)
.L_6:
        /*0004*/ 	.word	0x00000082


	//----- nvinfo : EIATTR_SW2861232_WAR
	.align		4
.L_7:
        /*0008*/ 	.byte	0x01, 0x35
	.zero		2


	//----- nvinfo : EIATTR_PARAM_CBANK
	.align		4
        /*000c*/ 	.byte	0x04, 0x0a
        /*000e*/ 	.short	(.L_9 - .L_8)
	.align		4
.L_8:
        /*0010*/ 	.word	index@(.nv.constant0.matmul_kernel)
        /*0014*/ 	.short	0x0160
        /*0016*/ 	.short	0x0050


	//----- nvinfo : EIATTR_CBANK_PARAM_SIZE
	.align		4
.L_9:
        /*0018*/ 	.byte	0x03, 0x19
        /*001a*/ 	.short	0x0050


	//----- nvinfo : EIATTR_KPARAM_INFO
	.align		4
        /*001c*/ 	.byte	0x04, 0x17
        /*001e*/ 	.short	(.L_11 - .L_10)
.L_10:
        /*0020*/ 	.word	0x00000000
        /*0024*/ 	.short	0x000d
        /*0026*/ 	.short	0x0048
        /*0028*/ 	.byte	0x00, 0xf4, 0x21, 0x00


	//----- nvinfo : EIATTR_KPARAM_INFO
	.align		4
.L_11:
        /*002c*/ 	.byte	0x04, 0x17
        /*002e*/ 	.short	(.L_13 - .L_12)
.L_12:
        /*0030*/ 	.word	0x00000000
        /*0034*/ 	.short	0x000c
        /*0036*/ 	.short	0x0040
        /*0038*/ 	.byte	0x00, 0xf4, 0x21, 0x00


	//----- nvinfo : EIATTR_KPARAM_INFO
	.align		4
.L_13:
        /*003c*/ 	.byte	0x04, 0x17
        /*003e*/ 	.short	(.L_15 - .L_14)
.L_14:
        /*0040*/ 	.word	0x00000000
        /*0044*/ 	.short	0x000b
        /*0046*/ 	.short	0x0038
        /*0048*/ 	.byte	0x00, 0xf0, 0x11, 0x00


	//----- nvinfo : EIATTR_KPARAM_INFO
	.align		4
.L_15:
        /*004c*/ 	.byte	0x04, 0x17
        /*004e*/ 	.short	(.L_17 - .L_16)
.L_16:
        /*0050*/ 	.word	0x00000000
        /*0054*/ 	.short	0x000a
        /*0056*/ 	.short	0x0034
        /*0058*/ 	.byte	0x00, 0xf0, 0x11, 0x00


	//----- nvinfo : EIATTR_KPARAM_INFO
	.align		4
.L_17:
        /*005c*/ 	.byte	0x04, 0x17
        /*005e*/ 	.short	(.L_19 - .L_18)
.L_18:
        /*0060*/ 	.word	0x00000000
        /*0064*/ 	.short	0x0009
        /*0066*/ 	.short	0x0030
        /*0068*/ 	.byte	0x00, 0xf0, 0x11, 0x00


	//----- nvinfo : EIATTR_KPARAM_INFO
	.align		4
.L_19:
        /*006c*/ 	.byte	0x04, 0x17
        /*006e*/ 	.short	(.L_21 - .L_20)
.L_20:
        /*0070*/ 	.word	0x00000000
        /*0074*/ 	.short	0x0008
        /*0076*/ 	.short	0x002c
        /*0078*/ 	.byte	0x00, 0xf0, 0x11, 0x00


	//----- nvinfo : EIATTR_KPARAM_INFO
	.align		4
.L_21:
        /*007c*/ 	.byte	0x04, 0x17
        /*007e*/ 	.short	(.L_23 - .L_22)
.L_22:
        /*0080*/ 	.word	0x00000000
        /*0084*/ 	.short	0x0007
        /*0086*/ 	.short	0x0028
        /*0088*/ 	.byte	0x00, 0xf0, 0x11, 0x00


	//----- nvinfo : EIATTR_KPARAM_INFO
	.align		4
.L_23:
        /*008c*/ 	.byte	0x04, 0x17
        /*008e*/ 	.short	(.L_25 - .L_24)
.L_24:
        /*0090*/ 	.word	0x00000000
        /*0094*/ 	.short	0x0006
        /*0096*/ 	.short	0x0024
        /*0098*/ 	.byte	0x00, 0xf0, 0x11, 0x00


	//----- nvinfo : EIATTR_KPARAM_INFO
	.align		4
.L_25:
        /*009c*/ 	.byte	0x04, 0x17
        /*009e*/ 	.short	(.L_27 - .L_26)
.L_26:
        /*00a0*/ 	.word	0x00000000
        /*00a4*/ 	.short	0x0005
        /*00a6*/ 	.short	0x0020
        /*00a8*/ 	.byte	0x00, 0xf0, 0x11, 0x00


	//----- nvinfo : EIATTR_KPARAM_INFO
	.align		4
.L_27:
        /*00ac*/ 	.byte	0x04, 0x17
        /*00ae*/ 	.short	(.L_29 - .L_28)
.L_28:
        /*00b0*/ 	.word	0x00000000
        /*00b4*/ 	.short	0x0004
        /*00b6*/ 	.short	0x001c
        /*00b8*/ 	.byte	0x00, 0xf0, 0x11, 0x00


	//----- nvinfo : EIATTR_KPARAM_INFO
	.align		4
.L_29:
        /*00bc*/ 	.byte	0x04, 0x17
        /*00be*/ 	.short	(.L_31 - .L_30)
.L_30:
        /*00c0*/ 	.word	0x00000000
        /*00c4*/ 	.short	0x0003
        /*00c6*/ 	.short	0x0018
        /*00c8*/ 	.byte	0x00, 0xf0, 0x11, 0x00


	//----- nvinfo : EIATTR_KPARAM_INFO
	.align		4
.L_31:
        /*00cc*/ 	.byte	0x04, 0x17
        /*00ce*/ 	.short	(.L_33 - .L_32)
.L_32:
        /*00d0*/ 	.word	0x00000000
        /*00d4*/ 	.short	0x0002
        /*00d6*/ 	.short	0x0010
        /*00d8*/ 	.byte	0x00, 0xf4, 0x21, 0x00


	//----- nvinfo : EIATTR_KPARAM_INFO
	.align		4
.L_33:
        /*00dc*/ 	.byte	0x04, 0x17
        /*00de*/ 	.short	(.L_35 - .L_34)
.L_34:
        /*00e0*/ 	.word	0x00000000
        /*00e4*/ 	.short	0x0001
        /*00e6*/ 	.short	0x0008
        /*00e8*/ 	.byte	0x00, 0xf4, 0x21, 0x00


	//----- nvinfo : EIATTR_KPARAM_INFO
	.align		4
.L_35:
        /*00ec*/ 	.byte	0x04, 0x17
        /*00ee*/ 	.short	(.L_37 - .L_36)
.L_36:
        /*00f0*/ 	.word	0x00000000
        /*00f4*/ 	.short	0x0000
        /*00f6*/ 	.short	0x0000
        /*00f8*/ 	.byte	0x00, 0xf4, 0x21, 0x00


	//----- nvinfo : EIATTR_MAXREG_COUNT
	.align		4
.L_37:
        /*00fc*/ 	.byte	0x03, 0x1b
        /*00fe*/ 	.short	0x00ff


	//----- nvinfo : EIATTR_NUM_BARRIERS
	.align		4
        /*0100*/ 	.byte	0x02, 0x4c
        /*0102*/ 	.byte	0x01
	.zero		1


	//----- nvinfo : EIATTR_MERCURY_ISA_VERSION
	.align		4
        /*0104*/ 	.byte	0x03, 0x5f
        /*0106*/ 	.short	0x0000


	//----- nvinfo : EIATTR_EXIT_INSTR_OFFSETS
	.align		4
        /*0108*/ 	.byte	0x04, 0x1c
        /*010a*/ 	.short	(.L_39 - .L_38)


	//   ....[0]....
.L_38:
        /*010c*/ 	.word	0x00006850


	//   ....[1]....
        /*0110*/ 	.word	0x00006880


	//----- nvinfo : EIATTR_REQNTID
	.align		4
.L_39:
        /*0114*/ 	.byte	0x04, 0x10
        /*0116*/ 	.short	(.L_41 - .L_40)
.L_40:
        /*0118*/ 	.word	0x00000080
        /*011c*/ 	.word	0x00000001
        /*0120*/ 	.word	0x00000001
.L_41:


//--------------------- .nv.callgraph             --------------------------
	.section	.nv.callgraph,"",@"SHT_CUDA_CALLGRAPH"
	.align	4
	.sectionentsize	8
	.align		4
        /*0000*/ 	.word	0x00000000
	.align		4
        /*0004*/ 	.word	0xffffffff
	.align		4
        /*0008*/ 	.word	0x00000000
	.align		4
        /*000c*/ 	.word	0xfffffffe
	.align		4
        /*0010*/ 	.word	0x00000000
	.align		4
        /*0014*/ 	.word	0xfffffffd
	.align		4
        /*0018*/ 	.word	0x00000000
	.align		4
        /*001c*/ 	.word	0xfffffffc


//--------------------- .nv.rel.action            --------------------------
	.section	.nv.rel.action,"",@"SHT_CUDA_RELOCINFO"
	.align	8
	.sectionentsize	8
        /*0000*/ 	.byte	0x73, 0x00, 0x00, 0x00, 0x00, 0x00, 0x00, 0x00, 0x00, 0x00, 0x00, 0x11, 0x25, 0x00, 0x05, 0x36


//--------------------- .nv.constant0.matmul_kernel --------------------------
	.section	.nv.constant0.matmul_kernel,"a",@progbits
	.sectionflags	@""
	.align	4
.nv.constant0.matmul_kernel:
	.zero		432


//--------------------- .text.matmul_kernel       --------------------------
	.section	.text.matmul_kernel,"ax",@progbits
	.sectioninfo	@"SHI_REGISTERS=255"
	.align	128
        .global         matmul_kernel
        .type           matmul_kernel,@function
        .size           matmul_kernel,(.L_x_4 - matmul_kernel)
        .other          matmul_kernel,@"STO_CUDA_ENTRY STV_DEFAULT"
matmul_kernel:
.text.matmul_kernel:
[----:B------:R-:W-:Y:S02]  /*0000*/  IMAD.MOV.U32 R1, RZ, RZ, c[0x0][0x28] ;  /* 0x00000a00ff017624 */ /* 0x000fe400078e00ff */
[----:B------:R-:W-:Y:S01]  /*0010*/  IMAD.MOV.U32 R0, RZ, RZ, 0x1f ;  /* 0x0000001fff007424 */ /* 0x000fe200078e00ff */
[----:B------:R-:W0:Y:S01]  /*0020*/  S2R R5, SR_CTAID.X ;  /* 0x0000000000057919 */ /* 0x000e220000002500 */
[----:B------:R-:W-:Y:S01]  /*0030*/  ULDC.64 UR6, c[0x0][0x118] ;  /* 0x0000460000067ab9 */ /* 0x000fe20000000a00 */
[----:B------:R-:W-:Y:S01]  /*0040*/  CS2R R124, SRZ ;  /* 0x00000000007c7805 */ /* 0x000fe2000001ff00 */
[----:B------:R-:W-:Y:S01]  /*0050*/  CS2R R92, SRZ ;  /* 0x00000000005c7805 */ /* 0x000fe2000001ff00 */
[----:B------:R-:W-:Y:S01]  /*0060*/  IADD3 R0, R0, c[0x0][0x17c], RZ ;  /* 0x00005f0000007a10 */ /* 0x000fe20007ffe0ff */
[----:B------:R-:W1:Y:S01]  /*0070*/  S2R R33, SR_TID.X ;  /* 0x0000000000217919 */ /* 0x000e620000002100 */
[----:B------:R-:W-:Y:S01]  /*0080*/  CS2R R126, SRZ ;  /* 0x00000000007e7805 */ /* 0x000fe2000001ff00 */
[----:B------:R-:W-:Y:S01]  /*0090*/  CS2R R94, SRZ ;  /* 0x00000000005e7805 */ /* 0x000fe2000001ff00 */
[----:B------:R-:W-:-:S04]  /*00a0*/  SHF.R.S32.HI R3, RZ, 0x1f, R0 ;  /* 0x0000001fff037819 */ /* 0x000fc80000011400 */
[----:B------:R-:W-:-:S04]  /*00b0*/  LEA.HI R3, R3, R0, RZ, 0x5 ;  /* 0x0000000003037211 */ /* 0x000fc800078f28ff */
[----:B------:R-:W-:-:S05]  /*00c0*/  SHF.R.S32.HI R3, RZ, 0x5, R3 ;  /* 0x00000005ff037819 */ /* 0x000fca0000011403 */
[----:B------:R-:W-:Y:S01]  /*00d0*/  IMAD.SHL.U32 R4, R3, 0x8, RZ ;  /* 0x0000000803047824 */ /* 0x000fe200078e00ff */
[----:B0-----:R-:W-:-:S04]  /*00e0*/  IABS R8, R5 ;  /* 0x0000000500087213 */ /* 0x001fc80000000000 */
[-C--:B------:R-:W-:Y:S02]  /*00f0*/  IABS R7, R4.reuse ;  /* 0x0000000400077213 */ /* 0x080fe40000000000 */
[----:B------:R-:W-:Y:S02]  /*0100*/  IABS R10, R4 ;  /* 0x00000004000a7213 */ /* 0x000fe40000000000 */
[----:B------:R-:W0:Y:S08]  /*0110*/  I2F.RP R0, R7 ;  /* 0x0000000700007306 */ /* 0x000e300000209400 */
[----:B0-----:R-:W0:Y:S02]  /*0120*/  MUFU.RCP R0, R0 ;  /* 0x0000000000007308 */ /* 0x001e240000001000 */
[----:B0-----:R-:W-:Y:S01]  /*0130*/  IADD3 R2, R0, 0xffffffe, RZ ;  /* 0x0ffffffe00027810 */ /* 0x001fe20007ffe0ff */
[----:B------:R-:W-:-:S05]  /*0140*/  IMAD.MOV R0, RZ, RZ, -R10 ;  /* 0x000000ffff007224 */ /* 0x000fca00078e0a0a */
[----:B------:R0:W2:Y:S02]  /*0150*/  F2I.FTZ.U32.TRUNC.NTZ R3, R2 ;  /* 0x0000000200037305 */ /* 0x0000a4000021f000 */
[----:B0-----:R-:W-:Y:S02]  /*0160*/  IMAD.MOV.U32 R2, RZ, RZ, RZ ;  /* 0x000000ffff027224 */ /* 0x001fe400078e00ff */
[----:B--2---:R-:W-:-:S04]  /*0170*/  IMAD.MOV R6, RZ, RZ, -R3 ;  /* 0x000000ffff067224 */ /* 0x004fc800078e0a03 */
[----:B------:R-:W-:Y:S02]  /*0180*/  IMAD R9, R6, R7, RZ ;  /* 0x0000000706097224 */ /* 0x000fe400078e02ff */
[----:B------:R-:W-:Y:S02]  /*0190*/  IMAD.MOV.U32 R6, RZ, RZ, R8 ;  /* 0x000000ffff067224 */ /* 0x000fe400078e0008 */
[----:B------:R-:W-:-:S06]  /*01a0*/  IMAD.HI.U32 R3, R3, R9, R2 ;  /* 0x0000000903037227 */ /* 0x000fcc00078e0002 */
[----:B------:R-:W-:-:S04]  /*01b0*/  IMAD.HI.U32 R3, R3, R6, RZ ;  /* 0x0000000603037227 */ /* 0x000fc800078e00ff */
[----:B------:R-:W-:-:S05]  /*01c0*/  IMAD R0, R3, R0, R6 ;  /* 0x0000000003007224 */ /* 0x000fca00078e0206 */
[----:B------:R-:W-:-:S13]  /*01d0*/  ISETP.GT.U32.AND P1, PT, R7, R0, PT ;  /* 0x000000000700720c */ /* 0x000fda0003f24070 */
[----:B------:R-:W-:Y:S01]  /*01e0*/  @!P1 IMAD.IADD R0, R0, 0x1, -R7 ;  /* 0x0000000100009824 */ /* 0x000fe200078e0a07 */
[----:B------:R-:W-:Y:S02]  /*01f0*/  @!P1 IADD3 R3, R3, 0x1, RZ ;  /* 0x0000000103039810 */ /* 0x000fe40007ffe0ff */
[----:B------:R-:W-:Y:S02]  /*0200*/  ISETP.NE.AND P1, PT, R4, RZ, PT ;  /* 0x000000ff0400720c */ /* 0x000fe40003f25270 */
[----:B------:R-:W-:Y:S02]  /*0210*/  ISETP.GE.U32.AND P0, PT, R0, R7, PT ;  /* 0x000000070000720c */ /* 0x000fe40003f06070 */
[----:B------:R-:W-:-:S04]  /*0220*/  LOP3.LUT R0, R5, R4, RZ, 0x3c, !PT ;  /* 0x0000000405007212 */ /* 0x000fc800078e3cff */
[----:B------:R-:W-:Y:S01]  /*0230*/  ISETP.GE.AND P2, PT, R0, RZ, PT ;  /* 0x000000ff0000720c */ /* 0x000fe20003f46270 */
[----:B------:R-:W-:-:S05]  /*0240*/  IMAD.MOV.U32 R0, RZ, RZ, c[0x0][0x178] ;  /* 0x00005e00ff007624 */ /* 0x000fca00078e00ff */
[----:B------:R-:W-:Y:S02]  /*0250*/  IADD3 R0, R0, 0x3f, RZ ;  /* 0x0000003f00007810 */ /* 0x000fe40007ffe0ff */
[----:B------:R-:W-:-:S05]  /*0260*/  @P0 IADD3 R3, R3, 0x1, RZ ;  /* 0x0000000103030810 */ /* 0x000fca0007ffe0ff */
[----:B------:R-:W-:Y:S01]  /*0270*/  IMAD.MOV.U32 R2, RZ, RZ, R3 ;  /* 0x000000ffff027224 */ /* 0x000fe200078e0003 */
[----:B------:R-:W-:-:S03]  /*0280*/  SHF.R.S32.HI R3, RZ, 0x1f, R0 ;  /* 0x0000001fff037819 */ /* 0x000fc60000011400 */
[----:B------:R-:W-:Y:S01]  /*0290*/  @!P2 IMAD.MOV R2, RZ, RZ, -R2 ;  /* 0x000000ffff02a224 */ /* 0x000fe200078e0a02 */
[----:B------:R-:W-:Y:S02]  /*02a0*/  @!P1 LOP3.LUT R2, RZ, R4, RZ, 0x33, !PT ;  /* 0x00000004ff029212 */ /* 0x000fe400078e33ff */
[----:B------:R-:W-:-:S03]  /*02b0*/  LEA.HI R3, R3, R0, RZ, 0x6 ;  /* 0x0000000003037211 */ /* 0x000fc600078f30ff */
[----:B------:R-:W-:Y:S02]  /*02c0*/  IMAD.SHL.U32 R6, R2, 0x8, RZ ;  /* 0x0000000802067824 */ /* 0x000fe400078e00ff */
[----:B------:R-:W-:-:S03]  /*02d0*/  IMAD.MOV R2, RZ, RZ, -R2 ;  /* 0x000000ffff027224 */ /* 0x000fc600078e0a02 */
[----:B------:R-:W-:Y:S01]  /*02e0*/  LEA.HI.SX32 R3, R3, -R6, 0x1a ;  /* 0x8000000603037211 */ /* 0x000fe200078fd2ff */
[----:B------:R-:W-:-:S03]  /*02f0*/  IMAD R4, R4, R2, R5 ;  /* 0x0000000204047224 */ /* 0x000fc600078e0205 */
[----:B------:R-:W-:Y:S02]  /*0300*/  IMNMX R11, R3, 0x8, PT ;  /* 0x00000008030b7817 */ /* 0x000fe40003800200 */
[----:B------:R-:W-:Y:S02]  /*0310*/  IABS R9, R4 ;  /* 0x0000000400097213 */ /* 0x000fe40000000000 */
[----:B------:R-:W-:-:S04]  /*0320*/  IABS R7, R11 ;  /* 0x0000000b00077213 */ /* 0x000fc80000000000 */
[----:B------:R-:W0:Y:S08]  /*0330*/  I2F.RP R0, R7 ;  /* 0x0000000700007306 */ /* 0x000e300000209400 */
[----:B0-----:R-:W0:Y:S02]  /*0340*/  MUFU.RCP R0, R0 ;  /* 0x0000000000007308 */ /* 0x001e240000001000 */
[----:B0-----:R-:W-:-:S06]  /*0350*/  IADD3 R3, R0, 0xffffffe, RZ ;  /* 0x0ffffffe00037810 */ /* 0x001fcc0007ffe0ff */
[----:B------:R-:W0:Y:S02]  /*0360*/  F2I.FTZ.U32.TRUNC.NTZ R3, R3 ;  /* 0x0000000300037305 */ /* 0x000e24000021f000 */
[----:B0-----:R-:W-:-:S04]  /*0370*/  IMAD.MOV R8, RZ, RZ, -R3 ;  /* 0x000000ffff087224 */ /* 0x001fc800078e0a03 */
[----:B------:R-:W-:Y:S01]  /*0380*/  IMAD.MOV.U32 R2, RZ, RZ, R8 ;  /* 0x000000ffff027224 */ /* 0x000fe200078e0008 */
[----:B------:R-:W-:-:S03]  /*0390*/  IABS R8, R11 ;  /* 0x0000000b00087213 */ /* 0x000fc60000000000 */
[----:B------:R-:W-:Y:S02]  /*03a0*/  IMAD R5, R2, R7, RZ ;  /* 0x0000000702057224 */ /* 0x000fe400078e02ff */
[----:B------:R-:W-:Y:S02]  /*03b0*/  IMAD.MOV.U32 R2, RZ, RZ, RZ ;  /* 0x000000ffff027224 */ /* 0x000fe400078e00ff */
[----:B------:R-:W-:Y:S02]  /*03c0*/  IMAD.MOV R0, RZ, RZ, -R8 ;  /* 0x000000ffff007224 */ /* 0x000fe400078e0a08 */
        /* <DEDUP_REMOVED lines=9> */
[----:B------:R-:W-:-:S07]  /*0460*/  ISETP.GE.AND P2, PT, R0, RZ, PT ;  /* 0x000000ff0000720c */ /* 0x000fce0003f46270 */
[----:B------:R-:W-:Y:S02]  /*0470*/  @P0 IADD3 R2, R2, 0x1, RZ ;  /* 0x0000000102020810 */ /* 0x000fe40007ffe0ff */
[----:B-1----:R-:W-:-:S04]  /*0480*/  LOP3.LUT P0, RZ, R33, 0x40, RZ, 0xc0, !PT ;  /* 0x0000004021ff7812 */ /* 0x002fc8000780c0ff */
[----:B------:R-:W-:Y:S01]  /*0490*/  @!P2 IMAD.MOV R2, RZ, RZ, -R2 ;  /* 0x000000ffff02a224 */ /* 0x000fe200078e0a02 */
[----:B------:R-:W-:-:S05]  /*04a0*/  @!P1 LOP3.LUT R2, RZ, R11, RZ, 0x33, !PT ;  /* 0x0000000bff029212 */ /* 0x000fca00078e33ff */
[----:B------:R-:W-:Y:S02]  /*04b0*/  IMAD.MOV R0, RZ, RZ, -R2 ;  /* 0x000000ffff007224 */ /* 0x000fe400078e0a02 */
[----:B------:R-:W-:Y:S02]  /*04c0*/  IMAD.SHL.U32 R2, R2, 0x20, RZ ;  /* 0x0000002002027824 */ /* 0x000fe400078e00ff */
[----:B------:R-:W-:Y:S02]  /*04d0*/  IMAD R0, R11, R0, R4 ;  /* 0x000000000b007224 */ /* 0x000fe400078e0204 */
[----:B------:R-:W-:Y:S02]  /*04e0*/  IMAD.MOV.U32 R4, RZ, RZ, c[0x0][0x180] ;  /* 0x00006000ff047624 */ /* 0x000fe400078e00ff */
[----:B------:R-:W-:Y:S01]  /*04f0*/  IMAD.IADD R3, R6, 0x1, R0 ;  /* 0x0000000106037824 */ /* 0x000fe200078e0200 */
[----:B------:R-:W-:Y:S02]  /*0500*/  LOP3.LUT R6, R33, 0x3f, RZ, 0xc0, !PT ;  /* 0x0000003f21067812 */ /* 0x000fe400078ec0ff */
[----:B------:R-:W-:-:S02]  /*0510*/  IADD3 R4, R4, 0x7f, RZ ;  /* 0x0000007f04047810 */ /* 0x000fc40007ffe0ff */
[----:B------:R-:W-:Y:S01]  /*0520*/  SHF.R.U32.HI R0, RZ, 0x6, R33 ;  /* 0x00000006ff007819 */ /* 0x000fe20000011621 */
[----:B------:R-:W-:Y:S01]  /*0530*/  IMAD R3, R3, 0x40, R6 ;  /* 0x0000004003037824 */ /* 0x000fe200078e0206 */
[----:B------:R-:W-:Y:S02]  /*0540*/  ISETP.GE.AND P1, PT, R4, 0x80, PT ;  /* 0x000000800400780c */ /* 0x000fe40003f26270 */
[----:B------:R-:W-:-:S11]  /*0550*/  SGXT.U32 R0, R0, 0x1 ;  /* 0x000000010000781a */ /* 0x000fd60000000000 */
[----:B------:R-:W-:Y:S05]  /*0560*/  @!P1 BRA `(.L_x_0) ;  /* 0x00005a2000009947 */ /* 0x000fea0003800000 */
[----:B------:R-:W-:Y:S01]  /*0570*/  IABS R5, c[0x0][0x17c] ;  /* 0x00005f0000057a13 */ /* 0x000fe20000000000 */
[----:B------:R-:W-:Y:S01]  /*0580*/  CS2R R128, SRZ ;  /* 0x0000000000807805 */ /* 0x000fe2000001ff00 */
[C---:B------:R-:W-:Y:S01]  /*0590*/  IADD3 R7, R2.reuse, 0x1f, RZ ;  /* 0x0000001f02077810 */ /* 0x040fe20007ffe0ff */
[----:B------:R-:W-:Y:S01]  /*05a0*/  CS2R R130, SRZ ;  /* 0x0000000000827805 */ /* 0x000fe2000001ff00 */
[----:B------:R-:W0:Y:S01]  /*05b0*/  I2F.RP R10, R5 ;  /* 0x00000005000a7306 */ /* 0x000e220000209400 */
[C---:B------:R-:W-:Y:S01]  /*05c0*/  IADD3 R13, R2.reuse, 0x1d, RZ ;  /* 0x0000001d020d7810 */ /* 0x040fe20007ffe0ff */
[----:B------:R-:W-:Y:S01]  /*05d0*/  CS2R R124, SRZ ;  /* 0x00000000007c7805 */ /* 0x000fe2000001ff00 */
[C---:B------:R-:W-:Y:S01]  /*05e0*/  IADD3 R15, R2.reuse, 0x1c, RZ ;  /* 0x0000001c020f7810 */ /* 0x040fe20007ffe0ff */
[----:B------:R-:W-:Y:S01]  /*05f0*/  CS2R R126, SRZ ;  /* 0x00000000007e7805 */ /* 0x000fe2000001ff00 */
[----:B------:R-:W-:Y:S01]  /*0600*/  IABS R16, R13 ;  /* 0x0000000d00107213 */ /* 0x000fe20000000000 */
[----:B------:R-:W-:Y:S01]  /*0610*/  CS2R R96, SRZ ;  /* 0x0000000000607805 */ /* 0x000fe2000001ff00 */
[----:B------:R-:W-:Y:S01]  /*0620*/  IABS R18, R15 ;  /* 0x0000000f00127213 */ /* 0x000fe20000000000 */
[----:B------:R-:W-:Y:S01]  /*0630*/  CS2R R98, SRZ ;  /* 0x0000000000627805 */ /* 0x000fe2000001ff00 */
[C---:B------:R-:W-:Y:S01]  /*0640*/  IADD3 R17, R2.reuse, 0x1b, RZ ;  /* 0x0000001b02117810 */ /* 0x040fe20007ffe0ff */
[----:B------:R-:W-:Y:S01]  /*0650*/  CS2R R92, SRZ ;  /* 0x00000000005c7805 */ /* 0x000fe2000001ff00 */
[----:B------:R-:W-:Y:S01]  /*0660*/  ISETP.GE.AND P5, PT, R7, RZ, PT ;  /* 0x000000ff0700720c */ /* 0x000fe20003fa6270 */
[----:B------:R-:W-:Y:S01]  /*0670*/  CS2R R94, SRZ ;  /* 0x00000000005e7805 */ /* 0x000fe2000001ff00 */
[----:B------:R-:W-:Y:S01]  /*0680*/  IABS R20, R17 ;  /* 0x0000001100147213 */ /* 0x000fe20000000000 */
[----:B------:R-:W-:Y:S01]  /*0690*/  ULDC UR4, c[0x0][0x180] ;  /* 0x0000600000047ab9 */ /* 0x000fe20000000800 */
[C---:B------:R-:W-:Y:S01]  /*06a0*/  IADD3 R19, R2.reuse, 0x1a, RZ ;  /* 0x0000001a02137810 */ /* 0x040fe20007ffe0ff */
[----:B0-----:R-:W0:Y:S01]  /*06b0*/  MUFU.RCP R10, R10 ;  /* 0x0000000a000a7308 */ /* 0x001e220000001000 */
[----:B------:R-:W-:-:S02]  /*06c0*/  IADD3 R21, R2, 0x16, RZ ;  /* 0x0000001602157810 */ /* 0x000fc40007ffe0ff */
[C---:B------:R-:W-:Y:S02]  /*06d0*/  IADD3 R23, R2.reuse, 0x14, RZ ;  /* 0x0000001402177810 */ /* 0x040fe40007ffe0ff */
[----:B------:R-:W-:Y:S02]  /*06e0*/  IABS R34, R21 ;  /* 0x0000001500227213 */ /* 0x000fe40000000000 */
[----:B------:R-:W-:Y:S02]  /*06f0*/  IABS R38, R23 ;  /* 0x0000001700267213 */ /* 0x000fe40000000000 */
[C---:B------:R-:W-:Y:S02]  /*0700*/  IADD3 R27, R2.reuse, 0x12, RZ ;  /* 0x00000012021b7810 */ /* 0x040fe40007ffe0ff */
[----:B------:R-:W-:Y:S02]  /*0710*/  IADD3 R25, R2, 0x13, RZ ;  /* 0x0000001302197810 */ /* 0x000fe40007ffe0ff */
[----:B------:R-:W-:-:S02]  /*0720*/  IABS R42, R27 ;  /* 0x0000001b002a7213 */ /* 0x000fc40000000000 */
[----:B------:R-:W-:Y:S02]  /*0730*/  IABS R40, R25 ;  /* 0x0000001900287213 */ /* 0x000fe40000000000 */
[----:B0-----:R-:W-:Y:S02]  /*0740*/  IADD3 R8, R10, 0xffffffe, RZ ;  /* 0x0ffffffe0a087810 */ /* 0x001fe40007ffe0ff */
[----:B------:R-:W-:Y:S02]  /*0750*/  IABS R10, R7 ;  /* 0x00000007000a7213 */ /* 0x000fe40000000000 */
[----:B------:R0:W1:Y:S01]  /*0760*/  F2I.FTZ.U32.TRUNC.NTZ R9, R8 ;  /* 0x0000000800097305 */ /* 0x000062000021f000 */
[C---:B------:R-:W-:Y:S02]  /*0770*/  IADD3 R29, R2.reuse, 0xf, RZ ;  /* 0x0000000f021d7810 */ /* 0x040fe40007ffe0ff */
[----:B------:R-:W-:Y:S02]  /*0780*/  IADD3 R31, R2, 0x1, RZ ;  /* 0x00000001021f7810 */ /* 0x000fe40007ffe0ff */
[----:B------:R-:W-:-:S02]  /*0790*/  LOP3.LUT R136, R0, 0x70, RZ, 0xfc, !PT ;  /* 0x0000007000887812 */ /* 0x000fc400078efcff */
[C---:B------:R-:W-:Y:S01]  /*07a0*/  LOP3.LUT R135, R0.reuse, 0x72, RZ, 0xfc, !PT ;  /* 0x0000007200877812 */ /* 0x040fe200078efcff */
[----:B0-----:R-:W-:Y:S01]  /*07b0*/  IMAD.MOV.U32 R8, RZ, RZ, RZ ;  /* 0x000000ffff087224 */ /* 0x001fe200078e00ff */
[C---:B------:R-:W-:Y:S02]  /*07c0*/  LOP3.LUT R134, R0.reuse, 0x74, RZ, 0xfc, !PT ;  /* 0x0000007400867812 */ /* 0x040fe400078efcff */
[C---:B------:R-:W-:Y:S02]  /*07d0*/  LOP3.LUT R182, R0.reuse, 0x6a, RZ, 0xfc, !PT ;  /* 0x0000006a00b67812 */ /* 0x040fe400078efcff */
[C---:B------:R-:W-:Y:S01]  /*07e0*/  LOP3.LUT R181, R0.reuse, 0x6c, RZ, 0xfc, !PT ;  /* 0x0000006c00b57812 */ /* 0x040fe200078efcff */
[----:B-1----:R-:W-:Y:S01]  /*07f0*/  IMAD.MOV R12, RZ, RZ, -R9 ;  /* 0x000000ffff0c7224 */ /* 0x002fe200078e0a09 */
[C---:B------:R-:W-:Y:S02]  /*0800*/  LOP3.LUT R180, R0.reuse, 0x6e, RZ, 0xfc, !PT ;  /* 0x0000006e00b47812 */ /* 0x040fe400078efcff */
[----:B------:R-:W-:Y:S01]  /*0810*/  LOP3.LUT R185, R0, 0x64, RZ, 0xfc, !PT ;  /* 0x0000006400b97812 */ /* 0x000fe200078efcff */
[----:B------:R-:W-:Y:S01]  /*0820*/  IMAD R11, R12, R5, RZ ;  /* 0x000000050c0b7224 */ /* 0x000fe200078e02ff */
[----:B------:R-:W-:-:S02]  /*0830*/  IADD3 R12, R2, 0x1e, RZ ;  /* 0x0000001e020c7810 */ /* 0x000fc40007ffe0ff */
[C---:B------:R-:W-:Y:S01]  /*0840*/  LOP3.LUT R184, R0.reuse, 0x66, RZ, 0xfc, !PT ;  /* 0x0000006600b87812 */ /* 0x040fe200078efcff */
[----:B------:R-:W-:Y:S01]  /*0850*/  IMAD.HI.U32 R11, R9, R11, R8 ;  /* 0x0000000b090b7227 */ /* 0x000fe200078e0008 */
[----:B------:R-:W-:Y:S02]  /*0860*/  IABS R14, R12 ;  /* 0x0000000c000e7213 */ /* 0x000fe40000000000 */
[C---:B------:R-:W-:Y:S02]  /*0870*/  LOP3.LUT R183, R0.reuse, 0x68, RZ, 0xfc, !PT ;  /* 0x0000006800b77812 */ /* 0x040fe400078efcff */
[C---:B------:R-:W-:Y:S01]  /*0880*/  LOP3.LUT R188, R0.reuse, 0x5e, RZ, 0xfc, !PT ;  /* 0x0000005e00bc7812 */ /* 0x040fe200078efcff */
[C---:B------:R-:W-:Y:S01]  /*0890*/  IMAD.HI.U32 R8, R11.reuse, R10, RZ ;  /* 0x0000000a0b087227 */ /* 0x040fe200078e00ff */
[C---:B------:R-:W-:Y:S02]  /*08a0*/  LOP3.LUT R187, R0.reuse, 0x60, RZ, 0xfc, !PT ;  /* 0x0000006000bb7812 */ /* 0x040fe400078efcff */
[C---:B------:R-:W-:Y:S01]  /*08b0*/  LOP3.LUT R186, R0.reuse, 0x62, RZ, 0xfc, !PT ;  /* 0x0000006200ba7812 */ /* 0x040fe200078efcff */
[----:B------:R-:W-:Y:S01]  /*08c0*/  IMAD.MOV R8, RZ, RZ, -R8 ;  /* 0x000000ffff087224 */ /* 0x000fe200078e0a08 */
[C---:B------:R-:W-:Y:S01]  /*08d0*/  LOP3.LUT R191, R0.reuse, 0x58, RZ, 0xfc, !PT ;  /* 0x0000005800bf7812 */ /* 0x040fe200078efcff */
[----:B------:R-:W-:Y:S01]  /*08e0*/  IMAD.HI.U32 R9, R11, R14, RZ ;  /* 0x0000000e0b097227 */ /* 0x000fe200078e00ff */
[----:B------:R-:W-:-:S02]  /*08f0*/  LOP3.LUT R190, R0, 0x5a, RZ, 0xfc, !PT ;  /* 0x0000005a00be7812 */ /* 0x000fc400078efcff */
[C---:B------:R-:W-:Y:S01]  /*0900*/  LOP3.LUT R189, R0.reuse, 0x5c, RZ, 0xfc, !PT ;  /* 0x0000005c00bd7812 */ /* 0x040fe200078efcff */
[----:B------:R-:W-:Y:S01]  /*0910*/  IMAD R8, R5, R8, R10 ;  /* 0x0000000805087224 */ /* 0x000fe200078e020a */
[C---:B------:R-:W-:Y:S01]  /*0920*/  LOP3.LUT R194, R0.reuse, 0x52, RZ, 0xfc, !PT ;  /* 0x0000005200c27812 */ /* 0x040fe200078efcff */
[----:B------:R-:W-:Y:S01]  /*0930*/  IMAD.MOV R10, RZ, RZ, -R9 ;  /* 0x000000ffff0a7224 */ /* 0x000fe200078e0a09 */
[C---:B------:R-:W-:Y:S01]  /*0940*/  LOP3.LUT R193, R0.reuse, 0x54, RZ, 0xfc, !PT ;  /* 0x0000005400c17812 */ /* 0x040fe200078efcff */
[----:B------:R-:W-:Y:S01]  /*0950*/  IMAD.HI.U32 R9, R11, R16, RZ ;  /* 0x000000100b097227 */ /* 0x000fe200078e00ff */
[C---:B------:R-:W-:Y:S02]  /*0960*/  ISETP.GT.U32.AND P1, PT, R5.reuse, R8, PT ;  /* 0x000000080500720c */ /* 0x040fe40003f24070 */
[C---:B------:R-:W-:Y:S01]  /*0970*/  LOP3.LUT R192, R0.reuse, 0x56, RZ, 0xfc, !PT ;  /* 0x0000005600c07812 */ /* 0x040fe200078efcff */
[----:B------:R-:W-:Y:S01]  /*0980*/  IMAD R14, R5, R10, R14 ;  /* 0x0000000a050e7224 */ /* 0x000fe200078e020e */
[C---:B------:R-:W-:Y:S01]  /*0990*/  LOP3.LUT R197, R0.reuse, 0x4c, RZ, 0xfc, !PT ;  /* 0x0000004c00c57812 */ /* 0x040fe200078efcff */
[----:B------:R-:W-:Y:S01]  /*09a0*/  IMAD.MOV R9, RZ, RZ, -R9 ;  /* 0x000000ffff097224 */ /* 0x000fe200078e0a09 */
[----:B------:R-:W-:Y:S01]  /*09b0*/  LOP3.LUT R196, R0, 0x4e, RZ, 0xfc, !PT ;  /* 0x0000004e00c47812 */ /* 0x000fe200078efcff */
[----:B------:R-:W-:Y:S01]  /*09c0*/  IMAD.HI.U32 R10, R11, R18, RZ ;  /* 0x000000120b0a7227 */ /* 0x000fe200078e00ff */
[----:B------:R-:W-:-:S02]  /*09d0*/  ISETP.GT.U32.AND P2, PT, R5, R14, PT ;  /* 0x0000000e0500720c */ /* 0x000fc40003f44070 */
[----:B------:R-:W-:Y:S01]  /*09e0*/  LOP3.LUT R195, R0, 0x50, RZ, 0xfc, !PT ;  /* 0x0000005000c37812 */ /* 0x000fe200078efcff */
[C---:B------:R-:W-:Y:S01]  /*09f0*/  IMAD R16, R5.reuse, R9, R16 ;  /* 0x0000000905107224 */ /* 0x040fe200078e0210 */
[----:B------:R-:W-:Y:S01]  /*0a00*/  IABS R9, R19 ;  /* 0x0000001300097213 */ /* 0x000fe20000000000 */
[--C-:B------:R-:W-:Y:S01]  /*0a10*/  @!P1 IMAD.IADD R8, R8, 0x1, -R5.reuse ;  /* 0x0000000108089824 */ /* 0x100fe200078e0a05 */
[----:B------:R-:W-:Y:S01]  /*0a20*/  ISETP.GE.AND P1, PT, R12, RZ, PT ;  /* 0x000000ff0c00720c */ /* 0x000fe20003f26270 */
[----:B------:R-:W-:Y:S01]  /*0a30*/  IMAD.MOV R10, RZ, RZ, -R10 ;  /* 0x000000ffff0a7224 */ /* 0x000fe200078e0a0a */
[----:B------:R-:W-:Y:S01]  /*0a40*/  ISETP.GT.U32.AND P3, PT, R5, R16, PT ;  /* 0x000000100500720c */ /* 0x000fe20003f64070 */
[----:B------:R-:W-:Y:S01]  /*0a50*/  IMAD.HI.U32 R7, R11, R20, RZ ;  /* 0x000000140b077227 */ /* 0x000fe200078e00ff */
[C---:B------:R-:W-:Y:S02]  /*0a60*/  ISETP.GT.U32.AND P6, PT, R5.reuse, R8, PT ;  /* 0x000000080500720c */ /* 0x040fe40003fc4070 */
[----:B------:R-:W-:Y:S01]  /*0a70*/  LOP3.LUT R200, R0, 0x46, RZ, 0xfc, !PT ;  /* 0x0000004600c87812 */ /* 0x000fe200078efcff */
[----:B------:R-:W-:Y:S01]  /*0a80*/  @!P2 IMAD.IADD R14, R14, 0x1, -R5 ;  /* 0x000000010e0ea824 */ /* 0x000fe200078e0a05 */
[C---:B------:R-:W-:Y:S01]  /*0a90*/  LOP3.LUT R199, R0.reuse, 0x48, RZ, 0xfc, !PT ;  /* 0x0000004800c77812 */ /* 0x040fe200078efcff */
[C---:B------:R-:W-:Y:S01]  /*0aa0*/  IMAD R18, R5.reuse, R10, R18 ;  /* 0x0000000a05127224 */ /* 0x040fe200078e0212 */
[----:B------:R-:W-:Y:S01]  /*0ab0*/  LOP3.LUT R198, R0, 0x4a, RZ, 0xfc, !PT ;  /* 0x0000004a00c67812 */ /* 0x000fe200078efcff */
[----:B------:R-:W-:Y:S01]  /*0ac0*/  IMAD.MOV R7, RZ, RZ, -R7 ;  /* 0x000000ffff077224 */ /* 0x000fe200078e0a07 */
[C---:B------:R-:W-:Y:S01]  /*0ad0*/  ISETP.GT.U32.AND P4, PT, R5.reuse, R14, PT ;  /* 0x0000000e0500720c */ /* 0x040fe20003f84070 */
[----:B------:R-:W-:Y:S01]  /*0ae0*/  IMAD.MOV.U32 R12, RZ, RZ, R9 ;  /* 0x000000ffff0c7224 */ /* 0x000fe200078e0009 */
[----:B------:R-:W-:Y:S01]  /*0af0*/  ISETP.GT.U32.AND P2, PT, R5, R18, PT ;  /* 0x000000120500720c */ /* 0x000fe20003f44070 */
[--C-:B------:R-:W-:Y:S01]  /*0b00*/  @!P3 IMAD.IADD R16, R16, 0x1, -R5.reuse ;  /* 0x000000011010b824 */ /* 0x100fe200078e0a05 */
[----:B------:R-:W-:Y:S01]  /*0b10*/  ISETP.GE.AND P3, PT, R15, RZ, PT ;  /* 0x000000ff0f00720c */ /* 0x000fe20003f66270 */
[----:B------:R-:W-:Y:S01]  /*0b20*/  @!P6 IMAD.IADD R8, R8, 0x1, -R5 ;  /* 0x000000010808e824 */ /* 0x000fe200078e0a05 */
[----:B------:R-:W-:Y:S01]  /*0b30*/  ISETP.GE.AND P6, PT, R13, RZ, PT ;  /* 0x000000ff0d00720c */ /* 0x000fe20003fc6270 */
[----:B------:R-:W-:Y:S01]  /*0b40*/  IMAD.HI.U32 R9, R11, R12, RZ ;  /* 0x0000000c0b097227 */ /* 0x000fe200078e00ff */
[----:B------:R-:W-:-:S02]  /*0b50*/  LOP3.LUT R203, R0, 0x40, RZ, 0xfc, !PT ;  /* 0x0000004000cb7812 */ /* 0x000fc400078efcff */
[C---:B------:R-:W-:Y:S01]  /*0b60*/  LOP3.LUT R202, R0.reuse, 0x42, RZ, 0xfc, !PT ;  /* 0x0000004200ca7812 */ /* 0x040fe200078efcff */
[----:B------:R-:W-:Y:S01]  /*0b70*/  IMAD.MOV.U32 R10, RZ, RZ, R8 ;  /* 0x000000ffff0a7224 */ /* 0x000fe200078e0008 */
[----:B------:R-:W-:Y:S01]  /*0b80*/  LOP3.LUT R201, R0, 0x44, RZ, 0xfc, !PT ;  /* 0x0000004400c97812 */ /* 0x000fe200078efcff */
[--C-:B------:R-:W-:Y:S01]  /*0b90*/  @!P4 IMAD.IADD R14, R14, 0x1, -R5.reuse ;  /* 0x000000010e0ec824 */ /* 0x100fe200078e0a05 */
[C---:B------:R-:W-:Y:S01]  /*0ba0*/  ISETP.GT.U32.AND P4, PT, R5.reuse, R16, PT ;  /* 0x000000100500720c */ /* 0x040fe20003f84070 */
[----:B------:R-:W-:Y:S01]  /*0bb0*/  IMAD R8, R5, R7, R20 ;  /* 0x0000000705087224 */ /* 0x000fe200078e0214 */
[----:B------:R-:W-:Y:S01]  /*0bc0*/  IADD3 R7, R2, 0x19, RZ ;  /* 0x0000001902077810 */ /* 0x000fe20007ffe0ff */
[----:B------:R-:W-:Y:S01]  /*0bd0*/  @!P2 IMAD.IADD R18, R18, 0x1, -R5 ;  /* 0x000000011212a824 */ /* 0x000fe200078e0a05 */
[----:B------:R-:W-:Y:S01]  /*0be0*/  LOP3.LUT R206, R0, 0x3a, RZ, 0xfc, !PT ;  /* 0x0000003a00ce7812 */ /* 0x000fe200078efcff */
[----:B------:R-:W-:Y:S01]  /*0bf0*/  @!P5 IMAD.MOV R10, RZ, RZ, -R10 ;  /* 0x000000ffff0ad224 */ /* 0x000fe200078e0a0a */
[----:B------:R-:W-:Y:S01]  /*0c00*/  ISETP.GE.AND P5, PT, R17, RZ, PT ;  /* 0x000000ff1100720c */ /* 0x000fe20003fa6270 */
[----:B------:R-:W-:Y:S01]  /*0c10*/  IMAD.MOV R9, RZ, RZ, -R9 ;  /* 0x000000ffff097224 */ /* 0x000fe200078e0a09 */
[C---:B------:R-:W-:Y:S01]  /*0c20*/  ISETP.GT.U32.AND P2, PT, R5.reuse, R18, PT ;  /* 0x000000120500720c */ /* 0x040fe20003f44070 */
[----:B------:R-:W-:Y:S01]  /*0c30*/  @!P1 IMAD.MOV R14, RZ, RZ, -R14 ;  /* 0x000000ffff0e9224 */ /* 0x000fe200078e0a0e */
[----:B------:R-:W-:Y:S01]  /*0c40*/  IADD3 R17, R2, 0x18, RZ ;  /* 0x0000001802117810 */ /* 0x000fe20007ffe0ff */
[C---:B------:R-:W-:Y:S01]  /*0c50*/  IMAD R20, R5.reuse, R9, R12 ;  /* 0x0000000905147224 */ /* 0x040fe200078e020c */
[----:B------:R-:W-:Y:S01]  /*0c60*/  IABS R22, R7 ;  /* 0x0000000700167213 */ /* 0x000fe20000000000 */
[----:B------:R-:W-:Y:S01]  /*0c70*/  @!P4 IMAD.IADD R16, R16, 0x1, -R5 ;  /* 0x000000011010c824 */ /* 0x000fe200078e0a05 */
[----:B------:R-:W-:Y:S01]  /*0c80*/  ISETP.GT.U32.AND P4, PT, R5, R8, PT ;  /* 0x000000080500720c */ /* 0x000fe20003f84070 */
[----:B------:R-:W-:Y:S01]  /*0c90*/  IMAD.HI.U32 R15, R11, R34, RZ ;  /* 0x000000220b0f7227 */ /* 0x000fe200078e00ff */
[----:B------:R-:W-:-:S02]  /*0ca0*/  IABS R24, R17 ;  /* 0x0000001100187213 */ /* 0x000fc40000000000 */
[----:B------:R-:W-:Y:S01]  /*0cb0*/  ISETP.GE.AND P1, PT, R19, RZ, PT ;  /* 0x000000ff1300720c */ /* 0x000fe20003f26270 */
[----:B------:R-:W-:Y:S01]  /*0cc0*/  @!P6 IMAD.MOV R16, RZ, RZ, -R16 ;  /* 0x000000ffff10e224 */ /* 0x000fe200078e0a10 */
[----:B------:R-:W-:Y:S01]  /*0cd0*/  ISETP.GT.U32.AND P6, PT, R5, R20, PT ;  /* 0x000000140500720c */ /* 0x000fe20003fc4070 */
[--C-:B------:R-:W-:Y:S01]  /*0ce0*/  @!P2 IMAD.IADD R18, R18, 0x1, -R5.reuse ;  /* 0x000000011212a824 */ /* 0x100fe200078e0a05 */
[----:B------:R-:W-:Y:S01]  /*0cf0*/  ISETP.GE.AND P2, PT, R7, RZ, PT ;  /* 0x000000ff0700720c */ /* 0x000fe20003f46270 */
[C---:B------:R-:W-:Y:S01]  /*0d00*/  IMAD.HI.U32 R7, R11.reuse, R22, RZ ;  /* 0x000000160b077227 */ /* 0x040fe200078e00ff */
[----:B------:R-:W-:Y:S02]  /*0d10*/  IADD3 R19, R2, 0x17, RZ ;  /* 0x0000001702137810 */ /* 0x000fe40007ffe0ff */
[----:B------:R-:W-:Y:S01]  /*0d20*/  LOP3.LUT R205, R0, 0x3c, RZ, 0xfc, !PT ;  /* 0x0000003c00cd7812 */ /* 0x000fe200078efcff */
[----:B------:R-:W-:Y:S01]  /*0d30*/  @!P4 IMAD.IADD R8, R8, 0x1, -R5 ;  /* 0x000000010808c824 */ /* 0x000fe200078e0a05 */
[----:B------:R-:W-:Y:S01]  /*0d40*/  IABS R32, R19 ;  /* 0x0000001300207213 */ /* 0x000fe20000000000 */
[----:B------:R-:W-:Y:S01]  /*0d50*/  IMAD.HI.U32 R9, R11, R24, RZ ;  /* 0x000000180b097227 */ /* 0x000fe200078e00ff */
[----:B------:R-:W-:-:S02]  /*0d60*/  LOP3.LUT R204, R0, 0x3e, RZ, 0xfc, !PT ;  /* 0x0000003e00cc7812 */ /* 0x000fc400078efcff */
[C---:B------:R-:W-:Y:S01]  /*0d70*/  ISETP.GT.U32.AND P4, PT, R5.reuse, R8, PT ;  /* 0x000000080500720c */ /* 0x040fe20003f84070 */
[----:B------:R-:W-:Y:S01]  /*0d80*/  IMAD.MOV R7, RZ, RZ, -R7 ;  /* 0x000000ffff077224 */ /* 0x000fe200078e0a07 */
[C---:B------:R-:W-:Y:S01]  /*0d90*/  LOP3.LUT R209, R0.reuse, 0x34, RZ, 0xfc, !PT ;  /* 0x0000003400d17812 */ /* 0x040fe200078efcff */
[----:B------:R-:W-:Y:S01]  /*0da0*/  IMAD.MOV.U32 R12, RZ, RZ, R18 ;  /* 0x000000ffff0c7224 */ /* 0x000fe200078e0012 */
[C---:B------:R-:W-:Y:S01]  /*0db0*/  LOP3.LUT R208, R0.reuse, 0x36, RZ, 0xfc, !PT ;  /* 0x0000003600d07812 */ /* 0x040fe200078efcff */
[----:B------:R-:W-:Y:S01]  /*0dc0*/  IMAD.MOV R9, RZ, RZ, -R9 ;  /* 0x000000ffff097224 */ /* 0x000fe200078e0a09 */
[C---:B------:R-:W-:Y:S01]  /*0dd0*/  LOP3.LUT R207, R0.reuse, 0x38, RZ, 0xfc, !PT ;  /* 0x0000003800cf7812 */ /* 0x040fe200078efcff */
[C---:B------:R-:W-:Y:S01]  /*0de0*/  IMAD R18, R5.reuse, R7, R22 ;  /* 0x0000000705127224 */ /* 0x040fe200078e0216 */
[C---:B------:R-:W-:Y:S01]  /*0df0*/  LOP3.LUT R212, R0.reuse, 0x2e, RZ, 0xfc, !PT ;  /* 0x0000002e00d47812 */ /* 0x040fe200078efcff */
[C---:B------:R-:W-:Y:S01]  /*0e00*/  IMAD R22, R5.reuse, R9, R24 ;  /* 0x0000000905167224 */ /* 0x040fe200078e0218 */
[----:B------:R-:W-:Y:S01]  /*0e10*/  LOP3.LUT R211, R0, 0x30, RZ, 0xfc, !PT ;  /* 0x0000003000d37812 */ /* 0x000fe200078efcff */
[--C-:B------:R-:W-:Y:S01]  /*0e20*/  @!P6 IMAD.IADD R20, R20, 0x1, -R5.reuse ;  /* 0x000000011414e824 */ /* 0x100fe200078e0a05 */
[----:B------:R-:W-:Y:S01]  /*0e30*/  LOP3.LUT R210, R0, 0x32, RZ, 0xfc, !PT ;  /* 0x0000003200d27812 */ /* 0x000fe200078efcff */
[----:B------:R-:W-:Y:S01]  /*0e40*/  @!P4 IMAD.IADD R8, R8, 0x1, -R5 ;  /* 0x000000010808c824 */ /* 0x000fe200078e0a05 */
[----:B------:R-:W-:Y:S01]  /*0e50*/  ISETP.GT.U32.AND P4, PT, R5, R18, PT ;  /* 0x000000120500720c */ /* 0x000fe20003f84070 */
[----:B------:R-:W-:Y:S01]  /*0e60*/  IMAD.HI.U32 R13, R11, R32, RZ ;  /* 0x000000200b0d7227 */ /* 0x000fe200078e00ff */
[----:B------:R-:W-:-:S02]  /*0e70*/  ISETP.GT.U32.AND P6, PT, R5, R22, PT ;  /* 0x000000160500720c */ /* 0x000fc40003fc4070 */
[----:B------:R-:W-:Y:S01]  /*0e80*/  LOP3.LUT R215, R0, 0x28, RZ, 0xfc, !PT ;  /* 0x0000002800d77812 */ /* 0x000fe200078efcff */
[----:B------:R-:W-:Y:S01]  /*0e90*/  @!P3 IMAD.MOV R12, RZ, RZ, -R12 ;  /* 0x000000ffff0cb224 */ /* 0x000fe200078e0a0c */
[----:B------:R-:W-:Y:S01]  /*0ea0*/  ISETP.GE.AND P3, PT, R17, RZ, PT ;  /* 0x000000ff1100720c */ /* 0x000fe20003f66270 */
[----:B------:R-:W-:Y:S01]  /*0eb0*/  IMAD.MOV R13, RZ, RZ, -R13 ;  /* 0x000000ffff0d7224 */ /* 0x000fe200078e0a0d */
[----:B------:R-:W-:Y:S01]  /*0ec0*/  IADD3 R17, R2, 0x15, RZ ;  /* 0x0000001502117810 */ /* 0x000fe20007ffe0ff */
[----:B------:R-:W-:Y:S01]  /*0ed0*/  IMAD.MOV R15, RZ, RZ, -R15 ;  /* 0x000000ffff0f7224 */ /* 0x000fe200078e0a0f */
[----:B------:R-:W-:Y:S01]  /*0ee0*/  LOP3.LUT R214, R0, 0x2a, RZ, 0xfc, !PT ;  /* 0x0000002a00d67812 */ /* 0x000fe200078efcff */
[C---:B------:R-:W-:Y:S01]  /*0ef0*/  IMAD R32, R5.reuse, R13, R32 ;  /* 0x0000000d05207224 */ /* 0x040fe200078e0220 */
[----:B------:R-:W-:Y:S01]  /*0f00*/  IABS R26, R17 ;  /* 0x00000011001a7213 */ /* 0x000fe20000000000 */
[--C-:B------:R-:W-:Y:S01]  /*0f10*/  @!P4 IMAD.IADD R18, R18, 0x1, -R5.reuse ;  /* 0x000000011212c824 */ /* 0x100fe200078e0a05 */
[C---:B------:R-:W-:Y:S01]  /*0f20*/  ISETP.GT.U32.AND P4, PT, R5.reuse, R20, PT ;  /* 0x000000140500720c */ /* 0x040fe20003f84070 */
[----:B------:R-:W-:Y:S01]  /*0f30*/  @!P6 IMAD.IADD R22, R22, 0x1, -R5 ;  /* 0x000000011616e824 */ /* 0x000fe200078e0a05 */
[C---:B------:R-:W-:Y:S01]  /*0f40*/  LOP3.LUT R213, R0.reuse, 0x2c, RZ, 0xfc, !PT ;  /* 0x0000002c00d57812 */ /* 0x040fe200078efcff */
[C---:B------:R-:W-:Y:S01]  /*0f50*/  IMAD R34, R5.reuse, R15, R34 ;  /* 0x0000000f05227224 */ /* 0x040fe200078e0222 */
[----:B------:R-:W-:Y:S01]  /*0f60*/  ISETP.GT.U32.AND P6, PT, R5, R18, PT ;  /* 0x000000120500720c */ /* 0x000fe20003fc4070 */
[----:B------:R-:W-:Y:S01]  /*0f70*/  IMAD.MOV.U32 R24, RZ, RZ, R8 ;  /* 0x000000ffff187224 */ /* 0x000fe200078e0008 */
[C---:B------:R-:W-:Y:S01]  /*0f80*/  LOP3.LUT R218, R0.reuse, 0x22, RZ, 0xfc, !PT ;  /* 0x0000002200da7812 */ /* 0x040fe200078efcff */
[----:B------:R-:W-:Y:S01]  /*0f90*/  IMAD.HI.U32 R7, R11, R26, RZ ;  /* 0x0000001a0b077227 */ /* 0x000fe200078e00ff */
[----:B------:R-:W-:-:S02]  /*0fa0*/  LOP3.LUT R217, R0, 0x24, RZ, 0xfc, !PT ;  /* 0x0000002400d97812 */ /* 0x000fc400078efcff */
[C---:B------:R-:W-:Y:S01]  /*0fb0*/  LOP3.LUT R216, R0.reuse, 0x26, RZ, 0xfc, !PT ;  /* 0x0000002600d87812 */ /* 0x040fe200078efcff */
[----:B------:R-:W-:Y:S01]  /*0fc0*/  IMAD.HI.U32 R8, R11, R38, RZ ;  /* 0x000000260b087227 */ /* 0x000fe200078e00ff */
[C---:B------:R-:W-:Y:S02]  /*0fd0*/  LOP3.LUT R221, R0.reuse, 0x1c, RZ, 0xfc, !PT ;  /* 0x0000001c00dd7812 */ /* 0x040fe400078efcff */
[----:B------:R-:W-:Y:S01]  /*0fe0*/  LOP3.LUT R220, R0, 0x1e, RZ, 0xfc, !PT ;  /* 0x0000001e00dc7812 */ /* 0x000fe200078efcff */
[--C-:B------:R-:W-:Y:S01]  /*0ff0*/  @!P4 IMAD.IADD R20, R20, 0x1, -R5.reuse ;  /* 0x000000011414c824 */ /* 0x100fe200078e0a05 */
[C---:B------:R-:W-:Y:S01]  /*1000*/  ISETP.GT.U32.AND P4, PT, R5.reuse, R32, PT ;  /* 0x000000200500720c */ /* 0x040fe20003f84070 */
[----:B------:R-:W-:Y:S01]  /*1010*/  @!P6 IMAD.IADD R18, R18, 0x1, -R5 ;  /* 0x000000011212e824 */ /* 0x000fe200078e0a05 */
[C---:B------:R-:W-:Y:S01]  /*1020*/  ISETP.GT.U32.AND P6, PT, R5.reuse, R34, PT ;  /* 0x000000220500720c */ /* 0x040fe20003fc4070 */
[----:B------:R-:W-:Y:S01]  /*1030*/  IMAD.MOV R7, RZ, RZ, -R7 ;  /* 0x000000ffff077224 */ /* 0x000fe200078e0a07 */
[C---:B------:R-:W-:Y:S01]  /*1040*/  LOP3.LUT R219, R0.reuse, 0x20, RZ, 0xfc, !PT ;  /* 0x0000002000db7812 */ /* 0x040fe200078efcff */
[----:B------:R-:W-:Y:S01]  /*1050*/  IMAD.MOV R15, RZ, RZ, -R8 ;  /* 0x000000ffff0f7224 */ /* 0x000fe200078e0a08 */
[C---:B------:R-:W-:Y:S01]  /*1060*/  LOP3.LUT R224, R0.reuse, 0x16, RZ, 0xfc, !PT ;  /* 0x0000001600e07812 */ /* 0x040fe200078efcff */
[----:B------:R-:W-:Y:S01]  /*1070*/  @!P5 IMAD.MOV R24, RZ, RZ, -R24 ;  /* 0x000000ffff18d224 */ /* 0x000fe200078e0a18 */
[C---:B------:R-:W-:Y:S01]  /*1080*/  ISETP.GT.U32.AND P5, PT, R5.reuse, R22, PT ;  /* 0x000000160500720c */ /* 0x040fe20003fa4070 */
[C---:B------:R-:W-:Y:S01]  /*1090*/  IMAD R8, R5.reuse, R7, R26 ;  /* 0x0000000705087224 */ /* 0x040fe200078e021a */
[----:B------:R-:W-:Y:S01]  /*10a0*/  LOP3.LUT R223, R0, 0x18, RZ, 0xfc, !PT ;  /* 0x0000001800df7812 */ /* 0x000fe200078efcff */
[----:B------:R-:W-:Y:S01]  /*10b0*/  IMAD R38, R5, R15, R38 ;  /* 0x0000000f05267224 */ /* 0x000fe200078e0226 */
[----:B------:R-:W-:Y:S01]  /*10c0*/  IADD3 R15, R2, 0x10, RZ ;  /* 0x00000010020f7810 */ /* 0x000fe20007ffe0ff */
[----:B------:R-:W-:Y:S01]  /*10d0*/  IMAD.HI.U32 R13, R11, R42, RZ ;  /* 0x0000002a0b0d7227 */ /* 0x000fe200078e00ff */
[----:B------:R-:W-:-:S02]  /*10e0*/  LOP3.LUT R222, R0, 0x1a, RZ, 0xfc, !PT ;  /* 0x0000001a00de7812 */ /* 0x000fc400078efcff */
[----:B------:R-:W-:Y:S01]  /*10f0*/  IABS R36, R15 ;  /* 0x0000000f00247213 */ /* 0x000fe20000000000 */
[--C-:B------:R-:W-:Y:S01]  /*1100*/  @!P4 IMAD.IADD R32, R32, 0x1, -R5.reuse ;  /* 0x000000012020c824 */ /* 0x100fe200078e0a05 */
[C---:B------:R-:W-:Y:S01]  /*1110*/  ISETP.GT.U32.AND P4, PT, R5.reuse, R8, PT ;  /* 0x000000080500720c */ /* 0x040fe20003f84070 */
[----:B------:R-:W-:Y:S01]  /*1120*/  @!P6 IMAD.IADD R34, R34, 0x1, -R5 ;  /* 0x000000012222e824 */ /* 0x000fe200078e0a05 */
[----:B------:R-:W-:Y:S01]  /*1130*/  ISETP.GT.U32.AND P6, PT, R5, R38, PT ;  /* 0x000000260500720c */ /* 0x000fe20003fc4070 */
[----:B------:R-:W-:Y:S01]  /*1140*/  IMAD.MOV R13, RZ, RZ, -R13 ;  /* 0x000000ffff0d7224 */ /* 0x000fe200078e0a0d */
[C---:B------:R-:W-:Y:S01]  /*1150*/  LOP3.LUT R234, R0.reuse, 0x2, RZ, 0xfc, !PT ;  /* 0x0000000200ea7812 */ /* 0x040fe200078efcff */
[----:B------:R-:W-:Y:S01]  /*1160*/  IMAD.HI.U32 R9, R11, R40, RZ ;  /* 0x000000280b097227 */ /* 0x000fe200078e00ff */
[C---:B------:R-:W-:Y:S02]  /*1170*/  LOP3.LUT R233, R0.reuse, 0x4, RZ, 0xfc, !PT ;  /* 0x0000000400e97812 */ /* 0x040fe400078efcff */
[----:B------:R-:W-:Y:S01]  /*1180*/  LOP3.LUT R232, R0, 0x6, RZ, 0xfc, !PT ;  /* 0x0000000600e87812 */ /* 0x000fe200078efcff */
[----:B------:R-:W-:Y:S01]  /*1190*/  IMAD R42, R5, R13, R42 ;  /* 0x0000000d052a7224 */ /* 0x000fe200078e022a */
[----:B------:R-:W-:Y:S01]  /*11a0*/  IADD3 R13, R2, 0x11, RZ ;  /* 0x00000011020d7810 */ /* 0x000fe20007ffe0ff */
[----:B------:R-:W-:Y:S01]  /*11b0*/  IMAD.MOV R9, RZ, RZ, -R9 ;  /* 0x000000ffff097224 */ /* 0x000fe200078e0a09 */
[----:B------:R-:W-:Y:S01]  /*11c0*/  LOP3.LUT R231, R0, 0x8, RZ, 0xfc, !PT ;  /* 0x0000000800e77812 */ /* 0x000fe200078efcff */
[--C-:B------:R-:W-:Y:S01]  /*11d0*/  @!P5 IMAD.IADD R22, R22, 0x1, -R5.reuse ;  /* 0x000000011616d824 */ /* 0x100fe200078e0a05 */
[----:B------:R-:W-:Y:S01]  /*11e0*/  IABS R7, R13 ;  /* 0x0000000d00077213 */ /* 0x000fe20000000000 */
[----:B------:R-:W-:Y:S01]  /*11f0*/  IMAD.MOV.U32 R26, RZ, RZ, R20 ;  /* 0x000000ffff1a7224 */ /* 0x000fe200078e0014 */
[----:B------:R-:W-:Y:S01]  /*1200*/  ISETP.GE.AND P5, PT, R19, RZ, PT ;  /* 0x000000ff1300720c */ /* 0x000fe20003fa6270 */
[C---:B------:R-:W-:Y:S01]  /*1210*/  IMAD R40, R5.reuse, R9, R40 ;  /* 0x0000000905287224 */ /* 0x040fe200078e0228 */
[----:B------:R-:W-:Y:S01]  /*1220*/  IABS R9, R29 ;  /* 0x0000001d00097213 */ /* 0x000fe20000000000 */
[--C-:B------:R-:W-:Y:S01]  /*1230*/  @!P4 IMAD.IADD R8, R8, 0x1, -R5.reuse ;  /* 0x000000010808c824 */ /* 0x100fe200078e0a05 */
[C---:B------:R-:W-:Y:S01]  /*1240*/  ISETP.GT.U32.AND P4, PT, R5.reuse, R34, PT ;  /* 0x000000220500720c */ /* 0x040fe20003f84070 */
[----:B------:R-:W-:Y:S01]  /*1250*/  IMAD.MOV.U32 R28, RZ, RZ, R18 ;  /* 0x000000ffff1c7224 */ /* 0x000fe200078e0012 */
[----:B------:R-:W-:Y:S01]  /*1260*/  IABS R19, c[0x0][0x178] ;  /* 0x00005e0000137a13 */ /* 0x000fe20000000000 */
[----:B------:R-:W-:Y:S01]  /*1270*/  IMAD.MOV.U32 R30, RZ, RZ, R22 ;  /* 0x000000ffff1e7224 */ /* 0x000fe200078e0016 */
[----:B------:R-:W-:Y:S01]  /*1280*/  LOP3.LUT R230, R0, 0xa, RZ, 0xfc, !PT ;  /* 0x0000000a00e67812 */ /* 0x000fe200078efcff */
[----:B------:R-:W-:Y:S01]  /*1290*/  @!P1 IMAD.MOV R26, RZ, RZ, -R26 ;  /* 0x000000ffff1a9224 */ /* 0x000fe200078e0a1a */
[C---:B------:R-:W-:Y:S01]  /*12a0*/  ISETP.GT.U32.AND P1, PT, R5.reuse, R32, PT ;  /* 0x000000200500720c */ /* 0x040fe20003f24070 */
[----:B------:R-:W-:Y:S01]  /*12b0*/  @!P6 IMAD.IADD R38, R38, 0x1, -R5 ;  /* 0x000000012626e824 */ /* 0x000fe200078e0a05 */
[C---:B------:R-:W-:Y:S01]  /*12c0*/  LOP3.LUT R229, R0.reuse, 0xc, RZ, 0xfc, !PT ;  /* 0x0000000c00e57812 */ /* 0x040fe200078efcff */
[----:B------:R-:W-:Y:S01]  /*12d0*/  IMAD.MOV.U32 R20, RZ, RZ, R7 ;  /* 0x000000ffff147224 */ /* 0x000fe200078e0007 */
[----:B------:R-:W-:Y:S01]  /*12e0*/  LOP3.LUT R228, R0, 0xe, RZ, 0xfc, !PT ;  /* 0x0000000e00e47812 */ /* 0x000fe200078efcff */
[----:B------:R-:W-:Y:S01]  /*12f0*/  @!P2 IMAD.MOV R28, RZ, RZ, -R28 ;  /* 0x000000ffff1ca224 */ /* 0x000fe200078e0a1c */
[C---:B------:R-:W-:Y:S01]  /*1300*/  ISETP.GT.U32.AND P2, PT, R5.reuse, R8, PT ;  /* 0x000000080500720c */ /* 0x040fe20003f44070 */
[----:B------:R-:W-:Y:S01]  /*1310*/  @!P3 IMAD.MOV R30, RZ, RZ, -R30 ;  /* 0x000000ffff1eb224 */ /* 0x000fe200078e0a1e */
[----:B------:R-:W-:Y:S01]  /*1320*/  ISETP.GT.U32.AND P3, PT, R5, R40, PT ;  /* 0x000000280500720c */ /* 0x000fe20003f64070 */
[----:B------:R-:W-:Y:S01]  /*1330*/  IMAD.HI.U32 R7, R11, R20, RZ ;  /* 0x000000140b077227 */ /* 0x000fe200078e00ff */
[----:B------:R-:W-:-:S02]  /*1340*/  ISETP.GT.U32.AND P6, PT, R5, R38, PT ;  /* 0x000000260500720c */ /* 0x000fc40003fc4070 */
[C---:B------:R-:W-:Y:S01]  /*1350*/  LOP3.LUT R227, R0.reuse, 0x10, RZ, 0xfc, !PT ;  /* 0x0000001000e37812 */ /* 0x040fe200078efcff */
[----:B------:R-:W-:Y:S01]  /*1360*/  IMAD.MOV R7, RZ, RZ, -R7 ;  /* 0x000000ffff077224 */ /* 0x000fe200078e0a07 */
[----:B------:R-:W-:Y:S01]  /*1370*/  LOP3.LUT R226, R0, 0x12, RZ, 0xfc, !PT ;  /* 0x0000001200e27812 */ /* 0x000fe200078efcff */
[--C-:B------:R-:W-:Y:S01]  /*1380*/  @!P1 IMAD.IADD R32, R32, 0x1, -R5.reuse ;  /* 0x0000000120209824 */ /* 0x100fe200078e0a05 */
[C---:B------:R-:W-:Y:S01]  /*1390*/  ISETP.GT.U32.AND P1, PT, R5.reuse, R42, PT ;  /* 0x0000002a0500720c */ /* 0x040fe20003f24070 */
[----:B------:R-:W-:Y:S01]  /*13a0*/  IMAD R18, R5, R7, R20 ;  /* 0x0000000705127224 */ /* 0x000fe200078e0214 */
[----:B------:R-:W-:Y:S01]  /*13b0*/  LOP3.LUT R225, R0, 0x14, RZ, 0xfc, !PT ;  /* 0x0000001400e17812 */ /* 0x000fe200078efcff */
[--C-:B------:R-:W-:Y:S01]  /*13c0*/  @!P2 IMAD.IADD R8, R8, 0x1, -R5.reuse ;  /* 0x000000010808a824 */ /* 0x100fe200078e0a05 */
[----:B------:R-:W-:Y:S01]  /*13d0*/  ISETP.GE.AND P2, PT, R17, RZ, PT ;  /* 0x000000ff1100720c */ /* 0x000fe20003f46270 */
[----:B------:R-:W-:Y:S01]  /*13e0*/  @!P3 IMAD.IADD R40, R40, 0x1, -R5 ;  /* 0x000000012828b824 */ /* 0x000fe200078e0a05 */
[----:B------:R-:W-:Y:S01]  /*13f0*/  ISETP.GE.AND P3, PT, R23, RZ, PT ;  /* 0x000000ff1700720c */ /* 0x000fe20003f66270 */
[----:B------:R-:W-:Y:S01]  /*1400*/  IMAD.HI.U32 R7, R11, R36, RZ ;  /* 0x000000240b077227 */ /* 0x000fe200078e00ff */
[----:B------:R-:W-:-:S02]  /*1410*/  IADD3 R17, R2, 0xe, RZ ;  /* 0x0000000e02117810 */ /* 0x000fc40007ffe0ff */
[----:B------:R-:W-:Y:S01]  /*1420*/  IADD3 R23, R2, 0x7, RZ ;  /* 0x0000000702177810 */ /* 0x000fe20007ffe0ff */
[----:B------:R-:W-:Y:S01]  /*1430*/  @!P6 IMAD.IADD R38, R38, 0x1, -R5 ;  /* 0x000000012626e824 */ /* 0x000fe200078e0a05 */
[C---:B------:R-:W-:Y:S01]  /*1440*/  ISETP.GT.U32.AND P6, PT, R5.reuse, R18, PT ;  /* 0x000000120500720c */ /* 0x040fe20003fc4070 */
[----:B------:R-:W-:Y:S01]  /*1450*/  IMAD.MOV.U32 R22, RZ, RZ, R9 ;  /* 0x000000ffff167224 */ /* 0x000fe200078e0009 */
[----:B------:R-:W-:Y:S01]  /*1460*/  IABS R44, R17 ;  /* 0x00000011002c7213 */ /* 0x000fe20000000000 */
[----:B------:R-:W-:Y:S01]  /*1470*/  @!P5 IMAD.MOV R32, RZ, RZ, -R32 ;  /* 0x000000ffff20d224 */ /* 0x000fe200078e0a20 */
[----:B------:R-:W-:Y:S01]  /*1480*/  ISETP.GT.U32.AND P5, PT, R5, R40, PT ;  /* 0x000000280500720c */ /* 0x000fe20003fa4070 */
[----:B------:R-:W-:Y:S01]  /*1490*/  IMAD.MOV R7, RZ, RZ, -R7 ;  /* 0x000000ffff077224 */ /* 0x000fe200078e0a07 */
[----:B------:R-:W-:Y:S01]  /*14a0*/  IABS R68, R23 ;  /* 0x0000001700447213 */ /* 0x000fe20000000000 */
[----:B------:R-:W-:-:S04]  /*14b0*/  IMAD.HI.U32 R9, R11, R22, RZ ;  /* 0x000000160b097227 */ /* 0x000fc800078e00ff */
[----:B------:R-:W-:Y:S01]  /*14c0*/  @!P4 IMAD.IADD R34, R34, 0x1, -R5 ;  /* 0x000000012222c824 */ /* 0x000fe200078e0a05 */
[----:B------:R-:W-:Y:S01]  /*14d0*/  ISETP.GE.AND P4, PT, R21, RZ, PT ;  /* 0x000000ff1500720c */ /* 0x000fe20003f86270 */
[----:B------:R-:W-:Y:S01]  /*14e0*/  IMAD R20, R5, R7, R36 ;  /* 0x0000000705147224 */ /* 0x000fe200078e0224 */
[----:B------:R-:W-:Y:S01]  /*14f0*/  IADD3 R21, R2, 0x8, RZ ;  /* 0x0000000802157810 */ /* 0x000fe20007ffe0ff */
[----:B------:R-:W-:Y:S01]  /*1500*/  IMAD.MOV R9, RZ, RZ, -R9 ;  /* 0x000000ffff097224 */ /* 0x000fe200078e0a09 */
[----:B------:R-:W0:Y:S01]  /*1510*/  I2F.RP R7, R19 ;  /* 0x0000001300077306 */ /* 0x000e220000209400 */
[----:B------:R-:W-:Y:S01]  /*1520*/  IMAD.MOV.U32 R36, RZ, RZ, R8 ;  /* 0x000000ffff247224 */ /* 0x000fe200078e0008 */
[----:B------:R-:W-:Y:S01]  /*1530*/  IABS R60, R21 ;  /* 0x00000015003c7213 */ /* 0x000fe20000000000 */
[--C-:B------:R-:W-:Y:S01]  /*1540*/  @!P1 IMAD.IADD R42, R42, 0x1, -R5.reuse ;  /* 0x000000012a2a9824 */ /* 0x100fe200078e0a05 */
[----:B------:R-:W-:Y:S01]  /*1550*/  ISETP.GE.AND P1, PT, R25, RZ, PT ;  /* 0x000000ff1900720c */ /* 0x000fe20003f26270 */
[C---:B------:R-:W-:Y:S01]  /*1560*/  IMAD R22, R5.reuse, R9, R22 ;  /* 0x0000000905167224 */ /* 0x040fe200078e0216 */
[----:B------:R-:W-:Y:S01]  /*1570*/  IADD3 R25, R2, 0x6, RZ ;  /* 0x0000000602197810 */ /* 0x000fe20007ffe0ff */
[----:B------:R-:W-:Y:S01]  /*1580*/  @!P2 IMAD.MOV R36, RZ, RZ, -R36 ;  /* 0x000000ffff24a224 */ /* 0x000fe200078e0a24 */
[C---:B------:R-:W-:Y:S01]  /*1590*/  ISETP.GT.U32.AND P2, PT, R5.reuse, R20, PT ;  /* 0x000000140500720c */ /* 0x040fe20003f44070 */
[--C-:B------:R-:W-:Y:S01]  /*15a0*/  @!P6 IMAD.IADD R18, R18, 0x1, -R5.reuse ;  /* 0x000000011212e824 */ /* 0x100fe200078e0a05 */
[C---:B------:R-:W-:Y:S01]  /*15b0*/  ISETP.GT.U32.AND P6, PT, R5.reuse, R42, PT ;  /* 0x0000002a0500720c */ /* 0x040fe20003fc4070 */
[----:B------:R-:W-:Y:S01]  /*15c0*/  @!P5 IMAD.IADD R40, R40, 0x1, -R5 ;  /* 0x000000012828d824 */ /* 0x000fe200078e0a05 */
[----:B------:R-:W-:Y:S01]  /*15d0*/  ISETP.GT.U32.AND P5, PT, R5, R22, PT ;  /* 0x000000160500720c */ /* 0x000fe20003fa4070 */
[----:B------:R-:W-:Y:S01]  /*15e0*/  @!P3 IMAD.MOV R38, RZ, RZ, -R38 ;  /* 0x000000ffff26b224 */ /* 0x000fe200078e0a26 */
[----:B------:R-:W-:Y:S01]  /*15f0*/  ISETP.GE.AND P3, PT, R27, RZ, PT ;  /* 0x000000ff1b00720c */ /* 0x000fe20003f66270 */
[----:B------:R-:W-:Y:S01]  /*1600*/  @!P4 IMAD.MOV R34, RZ, RZ, -R34 ;  /* 0x000000ffff22c224 */ /* 0x000fe200078e0a22 */
[----:B------:R-:W-:Y:S01]  /*1610*/  ISETP.GT.U32.AND P4, PT, R5, R18, PT ;  /* 0x000000120500720c */ /* 0x000fe20003f84070 */
[----:B------:R-:W-:Y:S01]  /*1620*/  IMAD.HI.U32 R8, R11, R44, RZ ;  /* 0x0000002c0b087227 */ /* 0x000fe200078e00ff */
[----:B0-----:R-:W0:Y:S01]  /*1630*/  MUFU.RCP R7, R7 ;  /* 0x0000000700077308 */ /* 0x001e220000001000 */
[----:B------:R-:W-:-:S02]  /*1640*/  IABS R70, R25 ;  /* 0x0000001900467213 */ /* 0x000fc40000000000 */
[----:B------:R-:W-:Y:S01]  /*1650*/  IMAD.MOV R8, RZ, RZ, -R8 ;  /* 0x000000ffff087224 */ /* 0x000fe200078e0a08 */
[----:B------:R-:W-:Y:S01]  /*1660*/  IADD3 R27, R2, 0x5, RZ ;  /* 0x00000005021b7810 */ /* 0x000fe20007ffe0ff */
[--C-:B------:R-:W-:Y:S01]  /*1670*/  @!P2 IMAD.IADD R20, R20, 0x1, -R5.reuse ;  /* 0x000000011414a824 */ /* 0x100fe200078e0a05 */
[----:B------:R-:W-:Y:S01]  /*1680*/  ISETP.GE.AND P2, PT, R29, RZ, PT ;  /* 0x000000ff1d00720c */ /* 0x000fe20003f46270 */
[--C-:B------:R-:W-:Y:S01]  /*1690*/  @!P6 IMAD.IADD R42, R42, 0x1, -R5.reuse ;  /* 0x000000012a2ae824 */ /* 0x100fe200078e0a05 */
[----:B------:R-:W-:Y:S01]  /*16a0*/  ISETP.GE.AND P6, PT, R13, RZ, PT ;  /* 0x000000ff0d00720c */ /* 0x000fe20003fc6270 */
[C---:B------:R-:W-:Y:S01]  /*16b0*/  IMAD R8, R5.reuse, R8, R44 ;  /* 0x0000000805087224 */ /* 0x040fe200078e022c */
[----:B------:R-:W-:Y:S01]  /*16c0*/  IADD3 R13, R2, 0xd, RZ ;  /* 0x0000000d020d7810 */ /* 0x000fe20007ffe0ff */
[--C-:B------:R-:W-:Y:S01]  /*16d0*/  @!P5 IMAD.IADD R22, R22, 0x1, -R5.reuse ;  /* 0x000000011616d824 */ /* 0x100fe200078e0a05 */
[C---:B------:R-:W-:Y:S01]  /*16e0*/  ISETP.GT.U32.AND P5, PT, R5.reuse, R20, PT ;  /* 0x000000140500720c */ /* 0x040fe20003fa4070 */
[----:B------:R-:W-:Y:S01]  /*16f0*/  @!P3 IMAD.MOV R42, RZ, RZ, -R42 ;  /* 0x000000ffff2ab224 */ /* 0x000fe200078e0a2a */
[----:B------:R-:W-:Y:S01]  /*1700*/  ISETP.GT.U32.AND P3, PT, R5, R8, PT ;  /* 0x000000080500720c */ /* 0x000fe20003f64070 */
[----:B------:R-:W-:Y:S01]  /*1710*/  @!P4 IMAD.IADD R18, R18, 0x1, -R5 ;  /* 0x000000011212c824 */ /* 0x000fe200078e0a05 */
[----:B------:R-:W-:Y:S01]  /*1720*/  IABS R9, R13 ;  /* 0x0000000d00097213 */ /* 0x000fe20000000000 */
[----:B------:R-:W-:Y:S01]  /*1730*/  @!P1 IMAD.MOV R40, RZ, RZ, -R40 ;  /* 0x000000ffff289224 */ /* 0x000fe200078e0a28 */
[----:B------:R-:W-:Y:S01]  /*1740*/  ISETP.GE.AND P4, PT, R15, RZ, PT ;  /* 0x000000ff0f00720c */ /* 0x000fe20003f86270 */
[----:B------:R-:W-:Y:S01]  /*1750*/  IMAD.MOV.U32 R44, RZ, RZ, R18 ;  /* 0x000000ffff2c7224 */ /* 0x000fe200078e0012 */
[----:B------:R-:W-:Y:S01]  /*1760*/  IADD3 R15, R2, 0xc, RZ ;  /* 0x0000000c020f7810 */ /* 0x000fe20007ffe0ff */
[----:B------:R-:W-:Y:S01]  /*1770*/  IMAD.MOV.U32 R18, RZ, RZ, R9 ;  /* 0x000000ffff127224 */ /* 0x000fe200078e0009 */
[----:B------:R-:W-:Y:S01]  /*1780*/  ISETP.GT.U32.AND P1, PT, R5, R22, PT ;  /* 0x000000160500720c */ /* 0x000fe20003f24070 */
[----:B------:R-:W-:Y:S01]  /*1790*/  @!P6 IMAD.MOV R44, RZ, RZ, -R44 ;  /* 0x000000ffff2ce224 */ /* 0x000fe200078e0a2c */
[----:B------:R-:W-:Y:S01]  /*17a0*/  IABS R50, R15 ;  /* 0x0000000f00327213 */ /* 0x000fe20000000000 */
[----:B------:R-:W-:Y:S01]  /*17b0*/  IMAD.HI.U32 R9, R11, R18, RZ ;  /* 0x000000120b097227 */ /* 0x000fe200078e00ff */
[----:B0-----:R-:W-:-:S02]  /*17c0*/  IADD3 R7, R7, 0xffffffe, RZ ;  /* 0x0ffffffe07077810 */ /* 0x001fc40007ffe0ff */
[----:B------:R-:W-:Y:S01]  /*17d0*/  ISETP.GE.AND P6, PT, R17, RZ, PT ;  /* 0x000000ff1100720c */ /* 0x000fe20003fc6270 */
[--C-:B------:R-:W-:Y:S01]  /*17e0*/  @!P5 IMAD.IADD R20, R20, 0x1, -R5.reuse ;  /* 0x000000011414d824 */ /* 0x100fe200078e0a05 */
[----:B------:R-:W-:Y:S01]  /*17f0*/  ISETP.GE.AND P5, PT, R13, RZ, PT ;  /* 0x000000ff0d00720c */ /* 0x000fe20003fa6270 */
[----:B------:R-:W-:Y:S01]  /*1800*/  @!P3 IMAD.IADD R8, R8, 0x1, -R5 ;  /* 0x000000010808b824 */ /* 0x000fe200078e0a05 */
[----:B------:R-:W-:Y:S01]  /*1810*/  IADD3 R17, R2, 0xa, RZ ;  /* 0x0000000a02117810 */ /* 0x000fe20007ffe0ff */
[----:B------:R-:W-:Y:S01]  /*1820*/  IMAD.MOV R13, RZ, RZ, -R9 ;  /* 0x000000ffff0d7224 */ /* 0x000fe200078e0a09 */
[----:B------:R-:W-:Y:S01]  /*1830*/  IABS R72, R27 ;  /* 0x0000001b00487213 */ /* 0x000fe20000000000 */
[----:B------:R-:W-:Y:S01]  /*1840*/  IMAD.MOV.U32 R46, RZ, RZ, R20 ;  /* 0x000000ffff2e7224 */ /* 0x000fe200078e0014 */
[C---:B------:R-:W-:Y:S01]  /*1850*/  ISETP.GT.U32.AND P3, PT, R5.reuse, R8, PT ;  /* 0x000000080500720c */ /* 0x040fe20003f64070 */
[----:B------:R-:W-:Y:S01]  /*1860*/  IMAD R18, R5, R13, R18 ;  /* 0x0000000d05127224 */ /* 0x000fe200078e0212 */
[----:B------:R0:W1:Y:S01]  /*1870*/  F2I.FTZ.U32.TRUNC.NTZ R9, R7 ;  /* 0x0000000700097305 */ /* 0x000062000021f000 */
[----:B------:R-:W-:Y:S01]  /*1880*/  IMAD.HI.U32 R13, R11, R50, RZ ;  /* 0x000000320b0d7227 */ /* 0x000fe200078e00ff */
[----:B------:R-:W-:-:S02]  /*1890*/  IABS R52, R17 ;  /* 0x0000001100347213 */ /* 0x000fc40000000000 */
[----:B------:R-:W-:Y:S01]  /*18a0*/  IADD3 R29, R2, 0x2, RZ ;  /* 0x00000002021d7810 */ /* 0x000fe20007ffe0ff */
[----:B------:R-:W-:Y:S02]  /*18b0*/  IMAD.MOV R13, RZ, RZ, -R13 ;  /* 0x000000ffff0d7224 */ /* 0x000fe400078e0a0d */
[--C-:B------:R-:W-:Y:S01]  /*18c0*/  @!P1 IMAD.IADD R22, R22, 0x1, -R5.reuse ;  /* 0x0000000116169824 */ /* 0x100fe200078e0a05 */
[----:B------:R-:W-:Y:S01]  /*18d0*/  ISETP.GE.AND P1, PT, R15, RZ, PT ;  /* 0x000000ff0f00720c */ /* 0x000fe20003f26270 */
[C---:B------:R-:W-:Y:S01]  /*18e0*/  IMAD R20, R5.reuse, R13, R50 ;  /* 0x0000000d05147224 */ /* 0x040fe200078e0232 */
[----:B------:R-:W-:Y:S01]  /*18f0*/  IADD3 R15, R2, 0xb, RZ ;  /* 0x0000000b020f7810 */ /* 0x000fe20007ffe0ff */
[----:B------:R-:W-:Y:S01]  /*1900*/  @!P3 IMAD.IADD R8, R8, 0x1, -R5 ;  /* 0x000000010808b824 */ /* 0x000fe200078e0a05 */
[----:B------:R-:W-:Y:S01]  /*1910*/  IABS R78, R29 ;  /* 0x0000001d004e7213 */ /* 0x000fe20000000000 */
[----:B------:R-:W-:Y:S01]  /*1920*/  IMAD.MOV.U32 R48, RZ, RZ, R22 ;  /* 0x000000ffff307224 */ /* 0x000fe200078e0016 */
[C---:B------:R-:W-:Y:S01]  /*1930*/  ISETP.GT.U32.AND P3, PT, R5.reuse, R20, PT ;  /* 0x000000140500720c */ /* 0x040fe20003f64070 */
[----:B------:R-:W-:Y:S01]  /*1940*/  IMAD.MOV.U32 R50, RZ, RZ, R8 ;  /* 0x000000ffff327224 */ /* 0x000fe200078e0008 */
[----:B------:R-:W-:Y:S01]  /*1950*/  IABS R22, R15 ;  /* 0x0000000f00167213 */ /* 0x000fe20000000000 */
[----:B------:R-:W-:Y:S01]  /*1960*/  @!P2 IMAD.MOV R48, RZ, RZ, -R48 ;  /* 0x000000ffff30a224 */ /* 0x000fe200078e0a30 */
[----:B------:R-:W-:Y:S01]  /*1970*/  ISETP.GT.U32.AND P2, PT, R5, R18, PT ;  /* 0x000000120500720c */ /* 0x000fe20003f44070 */
[----:B------:R-:W-:-:S02]  /*1980*/  @!P6 IMAD.MOV R50, RZ, RZ, -R50 ;  /* 0x000000ffff32e224 */ /* 0x000fc400078e0a32 */
[----:B0-----:R-:W-:-:S04]  /*1990*/  IMAD.HI.U32 R7, R11, R22, RZ ;  /* 0x000000160b077227 */ /* 0x001fc800078e00ff */
[----:B------:R-:W-:Y:S02]  /*19a0*/  IMAD.MOV R7, RZ, RZ, -R7 ;  /* 0x000000ffff077224 */ /* 0x000fe400078e0a07 */
[--C-:B------:R-:W-:Y:S02]  /*19b0*/  @!P3 IMAD.IADD R20, R20, 0x1, -R5.reuse ;  /* 0x000000011414b824 */ /* 0x100fe400078e0a05 */
[C---:B------:R-:W-:Y:S01]  /*19c0*/  IMAD R22, R5.reuse, R7, R22 ;  /* 0x0000000705167224 */ /* 0x040fe200078e0216 */
[----:B------:R-:W-:Y:S01]  /*19d0*/  IADD3 R7, R2, 0x9, RZ ;  /* 0x0000000902077810 */ /* 0x000fe20007ffe0ff */
[----:B------:R-:W-:Y:S01]  /*19e0*/  @!P2 IMAD.IADD R18, R18, 0x1, -R5 ;  /* 0x000000011212a824 */ /* 0x000fe200078e0a05 */
[----:B------:R-:W-:Y:S01]  /*19f0*/  ISETP.GT.U32.AND P3, PT, R5, R20, PT ;  /* 0x000000140500720c */ /* 0x000fe20003f64070 */
[----:B-1----:R-:W-:Y:S01]  /*1a00*/  IMAD.MOV R54, RZ, RZ, -R9 ;  /* 0x000000ffff367224 */ /* 0x002fe200078e0a09 */
[----:B------:R-:W-:Y:S01]  /*1a10*/  ISETP.GE.AND P2, PT, R17, RZ, PT ;  /* 0x000000ff1100720c */ /* 0x000fe20003f46270 */
[----:B------:R-:W-:Y:S01]  /*1a20*/  IMAD.HI.U32 R8, R11, R52, RZ ;  /* 0x000000340b087227 */ /* 0x000fe200078e00ff */
[----:B------:R-:W-:-:S03]  /*1a30*/  ISETP.GT.U32.AND P6, PT, R5, R18, PT ;  /* 0x000000120500720c */ /* 0x000fc60003fc4070 */
[----:B------:R-:W-:Y:S01]  /*1a40*/  IMAD R13, R54, R19, RZ ;  /* 0x00000013360d7224 */ /* 0x000fe200078e02ff */
[----:B------:R-:W-:Y:S01]  /*1a50*/  IABS R54, R7 ;  /* 0x0000000700367213 */ /* 0x000fe20000000000 */
[----:B------:R-:W-:Y:S01]  /*1a60*/  @!P4 IMAD.MOV R46, RZ, RZ, -R46 ;  /* 0x000000ffff2ec224 */ /* 0x000fe200078e0a2e */
[----:B------:R-:W-:Y:S01]  /*1a70*/  ISETP.GE.AND P4, PT, R15, RZ, PT ;  /* 0x000000ff0f00720c */ /* 0x000fe20003f86270 */
[----:B------:R-:W-:Y:S02]  /*1a80*/  IMAD.MOV R15, RZ, RZ, -R8 ;  /* 0x000000ffff0f7224 */ /* 0x000fe400078e0a08 */
[--C-:B------:R-:W-:Y:S01]  /*1a90*/  @!P3 IMAD.IADD R20, R20, 0x1, -R5.reuse ;  /* 0x000000011414b824 */ /* 0x100fe200078e0a05 */
[----:B------:R-:W-:Y:S01]  /*1aa0*/  ISETP.GT.U32.AND P3, PT, R5, R22, PT ;  /* 0x000000160500720c */ /* 0x000fe20003f64070 */
[----:B------:R-:W-:Y:S02]  /*1ab0*/  IMAD.MOV.U32 R8, RZ, RZ, RZ ;  /* 0x000000ffff087224 */ /* 0x000fe400078e00ff */
[----:B------:R-:W-:Y:S01]  /*1ac0*/  @!P6 IMAD.IADD R18, R18, 0x1, -R5 ;  /* 0x000000011212e824 */ /* 0x000fe200078e0a05 */
[----:B------:R-:W-:Y:S01]  /*1ad0*/  ISETP.GE.AND P6, PT, R7, RZ, PT ;  /* 0x000000ff0700720c */ /* 0x000fe20003fc6270 */
[----:B------:R-:W-:-:S04]  /*1ae0*/  IMAD.HI.U32 R7, R11, R54, RZ ;  /* 0x000000360b077227 */ /* 0x000fc800078e00ff */
[----:B------:R-:W-:Y:S02]  /*1af0*/  IMAD.MOV R7, RZ, RZ, -R7 ;  /* 0x000000ffff077224 */ /* 0x000fe400078e0a07 */
[----:B------:R-:W-:Y:S01]  /*1b00*/  IMAD.MOV.U32 R56, RZ, RZ, R18 ;  /* 0x000000ffff387224 */ /* 0x000fe200078e0012 */
[----:B------:R-:W-:Y:S01]  /*1b10*/  IABS R18, R31 ;  /* 0x0000001f00127213 */ /* 0x000fe20000000000 */
[----:B------:R-:W-:Y:S02]  /*1b20*/  @!P3 IMAD.IADD R22, R22, 0x1, -R5 ;  /* 0x000000011616b824 */ /* 0x000fe400078e0a05 */
[C---:B------:R-:W-:Y:S02]  /*1b30*/  IMAD R54, R5.reuse, R7, R54 ;  /* 0x0000000705367224 */ /* 0x040fe400078e0236 */
[----:B------:R-:W-:Y:S01]  /*1b40*/  @!P5 IMAD.MOV R56, RZ, RZ, -R56 ;  /* 0x000000ffff38d224 */ /* 0x000fe200078e0a38 */
[----:B------:R-:W-:Y:S01]  /*1b50*/  ISETP.GT.U32.AND P5, PT, R5, R22, PT ;  /* 0x000000160500720c */ /* 0x000fe20003fa4070 */
[----:B------:R-:W-:-:S02]  /*1b60*/  IMAD.MOV.U32 R58, RZ, RZ, R20 ;  /* 0x000000ffff3a7224 */ /* 0x000fc400078e0014 */
[----:B------:R-:W-:-:S04]  /*1b70*/  IMAD.HI.U32 R8, R9, R13, R8 ;  /* 0x0000000d09087227 */ /* 0x000fc800078e0008 */
[----:B------:R-:W-:Y:S02]  /*1b80*/  IMAD R52, R5, R15, R52 ;  /* 0x0000000f05347224 */ /* 0x000fe400078e0234 */
[----:B------:R-:W-:-:S03]  /*1b90*/  IMAD.HI.U32 R9, R11, R60, RZ ;  /* 0x0000003c0b097227 */ /* 0x000fc600078e00ff */
[C---:B------:R-:W-:Y:S01]  /*1ba0*/  ISETP.GT.U32.AND P3, PT, R5.reuse, R52, PT ;  /* 0x000000340500720c */ /* 0x040fe20003f64070 */
[----:B------:R-:W-:Y:S01]  /*1bb0*/  @!P1 IMAD.MOV R58, RZ, RZ, -R58 ;  /* 0x000000ffff3a9224 */ /* 0x000fe200078e0a3a */
[----:B------:R-:W-:Y:S01]  /*1bc0*/  ISETP.GT.U32.AND P1, PT, R5, R54, PT ;  /* 0x000000360500720c */ /* 0x000fe20003f24070 */
[----:B------:R-:W-:-:S04]  /*1bd0*/  IMAD.HI.U32 R15, R11, R70, RZ ;  /* 0x000000460b0f7227 */ /* 0x000fc800078e00ff */
[----:B------:R-:W-:Y:S02]  /*1be0*/  IMAD.MOV R9, RZ, RZ, -R9 ;  /* 0x000000ffff097224 */ /* 0x000fe400078e0a09 */
[----:B------:R-:W-:Y:S02]  /*1bf0*/  IMAD.MOV R15, RZ, RZ, -R15 ;  /* 0x000000ffff0f7224 */ /* 0x000fe400078e0a0f */
[C---:B------:R-:W-:Y:S02]  /*1c00*/  IMAD R60, R5.reuse, R9, R60 ;  /* 0x00000009053c7224 */ /* 0x040fe400078e023c */
[C---:B------:R-:W-:Y:S01]  /*1c10*/  IMAD R70, R5.reuse, R15, R70 ;  /* 0x0000000f05467224 */ /* 0x040fe200078e0246 */
[----:B------:R-:W-:Y:S01]  /*1c20*/  IADD3 R15, R2, 0x4, RZ ;  /* 0x00000004020f7810 */ /* 0x000fe20007ffe0ff */
[----:B------:R-:W-:Y:S01]  /*1c30*/  @!P5 IMAD.IADD R22, R22, 0x1, -R5 ;  /* 0x000000011616d824 */ /* 0x000fe200078e0a05 */
[----:B------:R-:W-:Y:S01]  /*1c40*/  ISETP.GT.U32.AND P5, PT, R5, R60, PT ;  /* 0x0000003c0500720c */ /* 0x000fe20003fa4070 */
[----:B------:R-:W-:Y:S01]  /*1c50*/  IMAD.HI.U32 R17, R11, R72, RZ ;  /* 0x000000480b117227 */ /* 0x000fe200078e00ff */
[----:B------:R-:W-:-:S03]  /*1c60*/  IABS R7, R15 ;  /* 0x0000000f00077213 */ /* 0x000fc60000000000 */
[--C-:B------:R-:W-:Y:S01]  /*1c70*/  @!P1 IMAD.IADD R54, R54, 0x1, -R5.reuse ;  /* 0x0000000136369824 */ /* 0x100fe200078e0a05 */
[----:B------:R-:W-:Y:S01]  /*1c80*/  ISETP.GT.U32.AND P1, PT, R5, R70, PT ;  /* 0x000000460500720c */ /* 0x000fe20003f24070 */
[----:B------:R-:W-:Y:S02]  /*1c90*/  @!P3 IMAD.IADD R52, R52, 0x1, -R5 ;  /* 0x000000013434b824 */ /* 0x000fe400078e0a05 */
[----:B------:R-:W-:Y:S02]  /*1ca0*/  IMAD.MOV R17, RZ, RZ, -R17 ;  /* 0x000000ffff117224 */ /* 0x000fe400078e0a11 */
[----:B------:R-:W-:Y:S01]  /*1cb0*/  IMAD.HI.U32 R13, R11, R68, RZ ;  /* 0x000000440b0d7227 */ /* 0x000fe200078e00ff */
[----:B------:R-:W-:-:S03]  /*1cc0*/  ISETP.GT.U32.AND P3, PT, R5, R52, PT ;  /* 0x000000340500720c */ /* 0x000fc60003f64070 */
[C---:B------:R-:W-:Y:S01]  /*1cd0*/  IMAD R72, R5.reuse, R17, R72 ;  /* 0x0000001105487224 */ /* 0x040fe200078e0248 */
[----:B------:R-:W-:Y:S01]  /*1ce0*/  IADD3 R17, R2, 0x3, RZ ;  /* 0x0000000302117810 */ /* 0x000fe20007ffe0ff */
[----:B------:R-:W-:Y:S02]  /*1cf0*/  @!P5 IMAD.IADD R60, R60, 0x1, -R5 ;  /* 0x000000013c3cd824 */ /* 0x000fe400078e0a05 */
[----:B------:R-:W-:Y:S01]  /*1d00*/  IMAD.MOV R13, RZ, RZ, -R13 ;  /* 0x000000ffff0d7224 */ /* 0x000fe200078e0a0d */
[----:B------:R-:W-:Y:S01]  /*1d10*/  IABS R76, R17 ;  /* 0x00000011004c7213 */ /* 0x000fe20000000000 */
[----:B------:R-:W-:Y:S01]  /*1d20*/  @!P1 IMAD.IADD R70, R70, 0x1, -R5 ;  /* 0x0000000146469824 */ /* 0x000fe200078e0a05 */
[C---:B------:R-:W-:Y:S01]  /*1d30*/  ISETP.GT.U32.AND P1, PT, R5.reuse, R60, PT ;  /* 0x0000003c0500720c */ /* 0x040fe20003f24070 */
[C---:B------:R-:W-:Y:S01]  /*1d40*/  IMAD R68, R5.reuse, R13, R68 ;  /* 0x0000000d05447224 */ /* 0x040fe200078e0244 */
[----:B------:R-:W-:Y:S01]  /*1d50*/  ISETP.GT.U32.AND P5, PT, R5, R72, PT ;  /* 0x000000480500720c */ /* 0x000fe20003fa4070 */
[----:B------:R-:W-:-:S04]  /*1d60*/  IMAD.HI.U32 R9, R11, R76, RZ ;  /* 0x0000004c0b097227 */ /* 0x000fc800078e00ff */
[----:B------:R-:W-:Y:S01]  /*1d70*/  @!P3 IMAD.IADD R52, R52, 0x1, -R5 ;  /* 0x000000013434b824 */ /* 0x000fe200078e0a05 */
[C---:B------:R-:W-:Y:S01]  /*1d80*/  ISETP.GT.U32.AND P3, PT, R5.reuse, R68, PT ;  /* 0x000000440500720c */ /* 0x040fe20003f64070 */
[----:B------:R-:W-:Y:S02]  /*1d90*/  IMAD.MOV R9, RZ, RZ, -R9 ;  /* 0x000000ffff097224 */ /* 0x000fe400078e0a09 */
[----:B------:R-:W-:Y:S02]  /*1da0*/  IMAD.MOV.U32 R20, RZ, RZ, R7 ;  /* 0x000000ffff147224 */ /* 0x000fe400078e0007 */
[----:B------:R-:W-:Y:S02]  /*1db0*/  IMAD R76, R5, R9, R76 ;  /* 0x00000009054c7224 */ /* 0x000fe400078e024c */
[----:B------:R-:W-:Y:S02]  /*1dc0*/  @!P1 IMAD.IADD R60, R60, 0x1, -R5 ;  /* 0x000000013c3c9824 */ /* 0x000fe400078e0a05 */
[----:B------:R-:W-:Y:S01]  /*1dd0*/  IMAD.HI.U32 R7, R11, R20, RZ ;  /* 0x000000140b077227 */ /* 0x000fe200078e00ff */
[----:B------:R-:W-:-:S03]  /*1de0*/  ISETP.GT.U32.AND P1, PT, R5, R76, PT ;  /* 0x0000004c0500720c */ /* 0x000fc60003f24070 */
[----:B------:R-:W-:Y:S02]  /*1df0*/  IMAD.MOV R13, RZ, RZ, -R7 ;  /* 0x000000ffff0d7224 */ /* 0x000fe400078e0a07 */
[----:B------:R-:W-:Y:S01]  /*1e00*/  @!P3 IMAD.IADD R68, R68, 0x1, -R5 ;  /* 0x000000014444b824 */ /* 0x000fe200078e0a05 */
[----:B------:R-:W-:Y:S01]  /*1e10*/  ISETP.GT.U32.AND P3, PT, R5, R54, PT ;  /* 0x000000360500720c */ /* 0x000fe20003f64070 */
[----:B------:R-:W-:-:S04]  /*1e20*/  IMAD.HI.U32 R7, R11, R78, RZ ;  /* 0x0000004e0b077227 */ /* 0x000fc800078e00ff */
[C---:B------:R-:W-:Y:S02]  /*1e30*/  IMAD R20, R5.reuse, R13, R20 ;  /* 0x0000000d05147224 */ /* 0x040fe400078e0214 */
[----:B------:R-:W-:Y:S01]  /*1e40*/  @!P5 IMAD.IADD R72, R72, 0x1, -R5 ;  /* 0x000000014848d824 */ /* 0x000fe200078e0a05 */
[----:B------:R-:W-:Y:S01]  /*1e50*/  ISETP.GT.U32.AND P5, PT, R5, R70, PT ;  /* 0x000000460500720c */ /* 0x000fe20003fa4070 */
[----:B------:R-:W-:Y:S02]  /*1e60*/  IMAD.MOV R13, RZ, RZ, -R7 ;  /* 0x000000ffff0d7224 */ /* 0x000fe400078e0a07 */
[----:B------:R-:W-:Y:S01]  /*1e70*/  IMAD.MOV.U32 R64, RZ, RZ, R52 ;  /* 0x000000ffff407224 */ /* 0x000fe200078e0034 */
[----:B------:R-:W-:Y:S01]  /*1e80*/  IABS R52, R2 ;  /* 0x0000000200347213 */ /* 0x000fe20000000000 */
[----:B------:R-:W-:-:S04]  /*1e90*/  IMAD.HI.U32 R7, R11, R18, RZ ;  /* 0x000000120b077227 */ /* 0x000fc800078e00ff */
[----:B------:R-:W-:Y:S01]  /*1ea0*/  @!P1 IMAD.IADD R76, R76, 0x1, -R5 ;  /* 0x000000014c4c9824 */ /* 0x000fe200078e0a05 */
[----:B------:R-:W-:Y:S01]  /*1eb0*/  ISETP.GE.AND P1, PT, R25, RZ, PT ;  /* 0x000000ff1900720c */ /* 0x000fe20003f26270 */
[----:B------:R-:W-:Y:S02]  /*1ec0*/  IMAD.MOV R7, RZ, RZ, -R7 ;  /* 0x000000ffff077224 */ /* 0x000fe400078e0a07 */
[----:B------:R-:W-:-:S04]  /*1ed0*/  IMAD.HI.U32 R11, R11, R52, RZ ;  /* 0x000000340b0b7227 */ /* 0x000fc800078e00ff */
[----:B------:R-:W-:Y:S01]  /*1ee0*/  @!P2 IMAD.MOV R64, RZ, RZ, -R64 ;  /* 0x000000ffff40a224 */ /* 0x000fe200078e0a40 */
[C---:B------:R-:W-:Y:S01]  /*1ef0*/  ISETP.GT.U32.AND P2, PT, R5.reuse, R72, PT ;  /* 0x000000480500720c */ /* 0x040fe20003f44070 */
[----:B------:R-:W-:Y:S02]  /*1f00*/  IMAD.MOV.U32 R62, RZ, RZ, R22 ;  /* 0x000000ffff3e7224 */ /* 0x000fe400078e0016 */
[C---:B------:R-:W-:Y:S01]  /*1f10*/  IMAD R22, R5.reuse, R7, R18 ;  /* 0x0000000705167224 */ /* 0x040fe200078e0212 */
[----:B------:R-:W-:Y:S01]  /*1f20*/  IABS R18, R3 ;  /* 0x0000000300127213 */ /* 0x000fe20000000000 */
[----:B------:R-:W-:Y:S01]  /*1f30*/  @!P3 IMAD.IADD R54, R54, 0x1, -R5 ;  /* 0x000000013636b824 */ /* 0x000fe200078e0a05 */
[C---:B------:R-:W-:Y:S01]  /*1f40*/  ISETP.GT.U32.AND P3, PT, R5.reuse, R20, PT ;  /* 0x000000140500720c */ /* 0x040fe20003f64070 */
[----:B------:R-:W-:Y:S02]  /*1f50*/  IMAD.MOV R11, RZ, RZ, -R11 ;  /* 0x000000ffff0b7224 */ /* 0x000fe400078e0a0b */
[--C-:B------:R-:W-:Y:S01]  /*1f60*/  @!P5 IMAD.IADD R70, R70, 0x1, -R5.reuse ;  /* 0x000000014646d824 */ /* 0x100fe200078e0a05 */
[C---:B------:R-:W-:Y:S01]  /*1f70*/  ISETP.GT.U32.AND P5, PT, R5.reuse, R22, PT ;  /* 0x000000160500720c */ /* 0x040fe20003fa4070 */
[----:B------:R-:W-:Y:S01]  /*1f80*/  IMAD R52, R5, R11, R52 ;  /* 0x0000000b05347224 */ /* 0x000fe200078e0234 */
[----:B------:R-:W-:Y:S01]  /*1f90*/  LOP3.LUT R11, R33, 0x7, RZ, 0xc0, !PT ;  /* 0x00000007210b7812 */ /* 0x000fe200078ec0ff */
[----:B------:R-:W-:Y:S01]  /*1fa0*/  @!P4 IMAD.MOV R62, RZ, RZ, -R62 ;  /* 0x000000ffff3ec224 */ /* 0x000fe200078e0a3e */
[C---:B------:R-:W-:Y:S01]  /*1fb0*/  ISETP.GT.U32.AND P4, PT, R5.reuse, R68, PT ;  /* 0x000000440500720c */ /* 0x040fe20003f84070 */
[----:B------:R-:W-:Y:S01]  /*1fc0*/  @!P1 IMAD.MOV R70, RZ, RZ, -R70 ;  /* 0x000000ffff469224 */ /* 0x000fe200078e0a46 */
[----:B------:R-:W-:Y:S01]  /*1fd0*/  ISETP.GT.U32.AND P1, PT, R5, R52, PT ;  /* 0x000000340500720c */ /* 0x000fe20003f24070 */
[--C-:B------:R-:W-:Y:S01]  /*1fe0*/  @!P2 IMAD.IADD R72, R72, 0x1, -R5.reuse ;  /* 0x000000014848a824 */ /* 0x100fe200078e0a05 */
[----:B------:R-:W-:Y:S01]  /*1ff0*/  ISETP.GE.AND P2, PT, R21, RZ, PT ;  /* 0x000000ff1500720c */ /* 0x000fe20003f46270 */
[----:B------:R-:W-:Y:S01]  /*2000*/  @!P3 IMAD.IADD R20, R20, 0x1, -R5 ;  /* 0x000000011414b824 */ /* 0x000fe200078e0a05 */
[----:B------:R-:W-:Y:S01]  /*2010*/  ISETP.GE.AND P3, PT, R23, RZ, PT ;  /* 0x000000ff1700720c */ /* 0x000fe20003f66270 */
[----:B------:R-:W-:-:S02]  /*2020*/  IMAD R78, R5, R13, R78 ;  /* 0x0000000d054e7224 */ /* 0x000fc400078e024e */
[----:B------:R-:W-:Y:S01]  /*2030*/  @!P5 IMAD.IADD R22, R22, 0x1, -R5 ;  /* 0x000000011616d824 */ /* 0x000fe200078e0a05 */
[----:B------:R-:W-:Y:S01]  /*2040*/  ISETP.GT.U32.AND P5, PT, R5, R20, PT ;  /* 0x000000140500720c */ /* 0x000fe20003fa4070 */
[----:B------:R-:W-:-:S04]  /*2050*/  IMAD.HI.U32 R8, R8, R18, RZ ;  /* 0x0000001208087227 */ /* 0x000fc800078e00ff */
[--C-:B------:R-:W-:Y:S01]  /*2060*/  @!P4 IMAD.IADD R68, R68, 0x1, -R5.reuse ;  /* 0x000000014444c824 */ /* 0x100fe200078e0a05 */
[C---:B------:R-:W-:Y:S01]  /*2070*/  ISETP.GT.U32.AND P4, PT, R5.reuse, R78, PT ;  /* 0x0000004e0500720c */ /* 0x040fe20003f84070 */
[----:B------:R-:W-:Y:S02]  /*2080*/  IMAD.MOV.U32 R66, RZ, RZ, R60 ;  /* 0x000000ffff427224 */ /* 0x000fe400078e003c */
[--C-:B------:R-:W-:Y:S02]  /*2090*/  @!P1 IMAD.IADD R52, R52, 0x1, -R5.reuse ;  /* 0x0000000134349824 */ /* 0x100fe400078e0a05 */
[----:B------:R-:W-:Y:S02]  /*20a0*/  IMAD.MOV R7, RZ, RZ, -R8 ;  /* 0x000000ffff077224 */ /* 0x000fe400078e0a08 */
[----:B------:R-:W-:Y:S01]  /*20b0*/  @!P2 IMAD.MOV R66, RZ, RZ, -R66 ;  /* 0x000000ffff42a224 */ /* 0x000fe200078e0a42 */
[----:B------:R-:W-:Y:S01]  /*20c0*/  ISETP.GT.U32.AND P2, PT, R5, R76, PT ;  /* 0x0000004c0500720c */ /* 0x000fe20003f44070 */
[----:B------:R-:W-:Y:S01]  /*20d0*/  IMAD R18, R19, R7, R18 ;  /* 0x0000000713127224 */ /* 0x000fe200078e0212 */
[----:B------:R-:W-:Y:S01]  /*20e0*/  ISETP.GT.U32.AND P1, PT, R5, R52, PT ;  /* 0x000000340500720c */ /* 0x000fe20003f24070 */
[--C-:B------:R-:W-:Y:S01]  /*20f0*/  @!P5 IMAD.IADD R20, R20, 0x1, -R5.reuse ;  /* 0x000000011414d824 */ /* 0x100fe200078e0a05 */
[----:B------:R-:W-:Y:S01]  /*2100*/  SHF.R.S32.HI R7, RZ, 0x1f, R4 ;  /* 0x0000001fff077819 */ /* 0x000fe20000011404 */
[--C-:B------:R-:W-:Y:S01]  /*2110*/  @!P4 IMAD.IADD R78, R78, 0x1, -R5.reuse ;  /* 0x000000014e4ec824 */ /* 0x100fe200078e0a05 */
[----:B------:R-:W-:Y:S01]  /*2120*/  ISETP.GT.U32.AND P5, PT, R19, R18, PT ;  /* 0x000000121300720c */ /* 0x000fe20003fa4070 */
[----:B------:R-:W-:Y:S01]  /*2130*/  IMAD.MOV.U32 R8, RZ, RZ, R54 ;  /* 0x000000ffff087224 */ /* 0x000fe200078e0036 */
[----:B------:R-:W-:Y:S01]  /*2140*/  ISETP.GE.AND P4, PT, R27, RZ, PT ;  /* 0x000000ff1b00720c */ /* 0x000fe20003f86270 */
        /* <DEDUP_REMOVED lines=8> */
[----:B------:R-:W-:Y:S01]  /*21d0*/  IMAD.MOV.U32 R82, RZ, RZ, R76 ;  /* 0x000000ffff527224 */ /* 0x000fe200078e004c */
[----:B------:R-:W-:Y:S01]  /*21e0*/  LEA.HI R17, R7, R4, RZ, 0x7 ;  /* 0x0000000407117211 */ /* 0x000fe200078f38ff */
[----:B------:R-:W-:Y:S01]  /*21f0*/  @!P5 IMAD.IADD R18, R18, 0x1, -R19 ;  /* 0x000000011212d824 */ /* 0x000fe200078e0a13 */
[----:B------:R-:W-:Y:S01]  /*2200*/  LOP3.LUT R7, RZ, c[0x0][0x17c], RZ, 0x33, !PT ;  /* 0x00005f00ff077a12 */ /* 0x000fe200078e33ff */
[----:B------:R-:W-:Y:S01]  /*2210*/  @!P4 IMAD.MOV R72, RZ, RZ, -R72 ;  /* 0x000000ffff48c224 */ /* 0x000fe200078e0a48 */
[----:B------:R-:W-:Y:S01]  /*2220*/  ISETP.GE.AND P4, PT, R15, RZ, PT ;  /* 0x000000ff0f00720c */ /* 0x000fe20003f86270 */
[----:B------:R-:W-:Y:S01]  /*2230*/  IMAD.MOV.U32 R88, RZ, RZ, R52 ;  /* 0x000000ffff587224 */ /* 0x000fe200078e0034 */
[----:B------:R-:W-:Y:S01]  /*2240*/  ISETP.GT.U32.AND P5, PT, R19, R18, PT ;  /* 0x000000121300720c */ /* 0x000fe20003fa4070 */
[--C-:B------:R-:W-:Y:S01]  /*2250*/  @!P3 IMAD.IADD R78, R78, 0x1, -R5.reuse ;  /* 0x000000014e4eb824 */ /* 0x100fe200078e0a05 */
[----:B------:R-:W-:Y:S01]  /*2260*/  ISETP.GE.AND P3, PT, R29, RZ, PT ;  /* 0x000000ff1d00720c */ /* 0x000fe20003f66270 */
[----:B------:R-:W-:Y:S01]  /*2270*/  @!P2 IMAD.MOV R82, RZ, RZ, -R82 ;  /* 0x000000ffff52a224 */ /* 0x000fe200078e0a52 */
[----:B------:R-:W-:Y:S01]  /*2280*/  ISETP.GE.AND P2, PT, R3, RZ, PT ;  /* 0x000000ff0300720c */ /* 0x000fe20003f46270 */
[----:B------:R-:W-:Y:S01]  /*2290*/  @!P1 IMAD.MOV R88, RZ, RZ, -R88 ;  /* 0x000000ffff589224 */ /* 0x000fe200078e0a58 */
[----:B------:R-:W-:Y:S01]  /*22a0*/  ISETP.NE.AND P1, PT, RZ, c[0x0][0x178], PT ;  /* 0x00005e00ff007a0c */ /* 0x000fe20003f25270 */
[----:B------:R-:W-:Y:S01]  /*22b0*/  @!P6 IMAD.IADD R22, R22, 0x1, -R5 ;  /* 0x000000011616e824 */ /* 0x000fe200078e0a05 */
[----:B------:R-:W-:Y:S01]  /*22c0*/  ISETP.GE.AND P6, PT, R31, RZ, PT ;  /* 0x000000ff1f00720c */ /* 0x000fe20003fc6270 */
[----:B------:R-:W-:Y:S01]  /*22d0*/  IMAD.MOV.U32 R74, RZ, RZ, R20 ;  /* 0x000000ffff4a7224 */ /* 0x000fe200078e0014 */
[----:B------:R-:W-:Y:S01]  /*22e0*/  SEL R54, RZ, 0x90, !P0 ;  /* 0x00000090ff367807 */ /* 0x000fe20004000000 */
[----:B------:R-:W-:Y:S01]  /*22f0*/  IMAD.SHL.U32 R13, R33, 0x2, RZ ;  /* 0x00000002210d7824 */ /* 0x000fe200078e00ff */
[----:B------:R-:W-:Y:S01]  /*2300*/  SHF.R.S32.HI R17, RZ, 0x7, R17 ;  /* 0x00000007ff117819 */ /* 0x000fe20000011411 */
[----:B------:R-:W-:Y:S01]  /*2310*/  @!P5 IMAD.IADD R18, R18, 0x1, -R19 ;  /* 0x000000011212d824 */ /* 0x000fe200078e0a13 */
[----:B------:R-:W-:Y:S01]  /*2320*/  LOP3.LUT R19, R0, 0x76, RZ, 0xfc, !PT ;  /* 0x0000007600137812 */ /* 0x000fe200078efcff */
[----:B------:R-:W-:Y:S01]  /*2330*/  @!P4 IMAD.MOV R74, RZ, RZ, -R74 ;  /* 0x000000ffff4ac224 */ /* 0x000fe200078e0a4a */
[----:B------:R-:W-:Y:S01]  /*2340*/  ISETP.NE.AND P4, PT, RZ, c[0x0][0x17c], PT ;  /* 0x00005f00ff007a0c */ /* 0x000fe20003f85270 */
[----:B------:R-:W-:Y:S01]  /*2350*/  @!P2 IMAD.MOV R18, RZ, RZ, -R18 ;  /* 0x000000ffff12a224 */ /* 0x000fe200078e0a12 */
[----:B------:R-:W-:Y:S01]  /*2360*/  LOP3.LUT R15, R13, 0x10, RZ, 0xc0, !PT ;  /* 0x000000100d0f7812 */ /* 0x000fe200078ec0ff */
[----:B------:R-:W-:Y:S01]  /*2370*/  IMAD.MOV.U32 R84, RZ, RZ, R78 ;  /* 0x000000ffff547224 */ /* 0x000fe200078e004e */
[C---:B------:R-:W-:Y:S01]  /*2380*/  SEL R20, R7.reuse, R10, !P4 ;  /* 0x0000000a07147207 */ /* 0x040fe20006000000 */
[----:B------:R-:W-:Y:S01]  /*2390*/  IMAD.MOV.U32 R86, RZ, RZ, R22 ;  /* 0x000000ffff567224 */ /* 0x000fe200078e0016 */
[----:B------:R-:W-:Y:S01]  /*23a0*/  SEL R21, R7, R14, !P4 ;  /* 0x0000000e07157207 */ /* 0x000fe20006000000 */
[----:B------:R-:W-:Y:S01]  /*23b0*/  IMAD R60, R11, 0x110, RZ ;  /* 0x000001100b3c7824 */ /* 0x000fe200078e02ff */
[----:B------:R-:W-:Y:S01]  /*23c0*/  @!P1 LOP3.LUT R18, RZ, c[0x0][0x178], RZ, 0x33, !PT ;  /* 0x00005e00ff129a12 */ /* 0x000fe200078e33ff */
[----:B------:R-:W-:Y:S01]  /*23d0*/  IMAD.SHL.U32 R9, R6, 0x2, RZ ;  /* 0x0000000206097824 */ /* 0x000fe200078e00ff */
[----:B------:R-:W-:Y:S01]  /*23e0*/  SEL R36, R7, R36, !P4 ;  /* 0x0000002407247207 */ /* 0x000fe20006000000 */
[----:B------:R-:W-:Y:S01]  /*23f0*/  @!P3 IMAD.MOV R84, RZ, RZ, -R84 ;  /* 0x000000ffff54b224 */ /* 0x000fe200078e0a54 */
[----:B------:R-:W-:Y:S01]  /*2400*/  LOP3.LUT R6, R33, 0x40, RZ, 0xc0, !PT ;  /* 0x0000004021067812 */ /* 0x000fe200078ec0ff */
[----:B------:R-:W-:Y:S01]  /*2410*/  @!P6 IMAD.MOV R86, RZ, RZ, -R86 ;  /* 0x000000ffff56e224 */ /* 0x000fe200078e0a56 */
[C---:B------:R-:W-:Y:S01]  /*2420*/  SEL R22, R7.reuse, R16, !P4 ;  /* 0x0000001007167207 */ /* 0x040fe20006000000 */
[----:B------:R-:W-:Y:S01]  /*2430*/  IMAD R20, R20, c[0x0][0x190], RZ ;  /* 0x0000640014147a24 */ /* 0x000fe200078e02ff */
[----:B------:R-:W-:Y:S01]  /*2440*/  SEL R23, R7, R12, !P4 ;  /* 0x0000000c07177207 */ /* 0x000fe20006000000 */
[----:B------:R-:W-:Y:S01]  /*2450*/  IMAD R29, R21, c[0x0][0x190], RZ ;  /* 0x00006400151d7a24 */ /* 0x000fe200078e02ff */
[C---:B------:R-:W-:Y:S01]  /*2460*/  SEL R24, R7.reuse, R24, !P4 ;  /* 0x0000001807187207 */ /* 0x040fe20006000000 */
[----:B------:R-:W-:Y:S01]  /*2470*/  IMAD R18, R18, c[0x0][0x184], RZ ;  /* 0x0000610012127a24 */ /* 0x000fe200078e02ff */
[----:B------:R-:W-:Y:S01]  /*2480*/  SEL R26, R7, R26, !P4 ;  /* 0x0000001a071a7207 */ /* 0x000fe20006000000 */
[----:B------:R-:W-:Y:S01]  /*2490*/  IMAD R11, R11, 0x90, RZ ;  /* 0x000000900b0b7824 */ /* 0x000fe200078e02ff */
[C---:B------:R-:W-:Y:S01]  /*24a0*/  SEL R28, R7.reuse, R28, !P4 ;  /* 0x0000001c071c7207 */ /* 0x040fe20006000000 */
[----:B------:R-:W-:Y:S01]  /*24b0*/  IMAD R106, R36, c[0x0][0x190], RZ ;  /* 0x00006400246a7a24 */ /* 0x000fe200078e02ff */
[----:B------:R-:W-:Y:S01]  /*24c0*/  SEL R30, R7, R30, !P4 ;  /* 0x0000001e071e7207 */ /* 0x000fe20006000000 */
[----:B------:R-:W-:Y:S01]  /*24d0*/  IMAD R22, R22, c[0x0][0x190], RZ ;  /* 0x0000640016167a24 */ /* 0x000fe200078e02ff */
[----:B------:R-:W-:Y:S01]  /*24e0*/  LOP3.LUT R13, R60, 0x30, R13, 0x78, !PT ;  /* 0x000000303c0d7812 */ /* 0x000fe200078e780d */
[----:B------:R-:W-:Y:S01]  /*24f0*/  IMAD R23, R23, c[0x0][0x190], RZ ;  /* 0x0000640017177a24 */ /* 0x000fe200078e02ff */
[----:B------:R-:W-:Y:S01]  /*2500*/  LOP3.LUT R4, R54, R9, RZ, 0x3c, !PT ;  /* 0x0000000936047212 */ /* 0x000fe200078e3cff */
[----:B------:R-:W-:Y:S01]  /*2510*/  IMAD R24, R24, c[0x0][0x190], RZ ;  /* 0x0000640018187a24 */ /* 0x000fe200078e02ff */
[C---:B------:R-:W-:Y:S01]  /*2520*/  SEL R76, R7.reuse, R42, !P4 ;  /* 0x0000002a074c7207 */ /* 0x040fe20006000000 */
[----:B------:R-:W-:Y:S01]  /*2530*/  IMAD R104, R26, c[0x0][0x190], RZ ;  /* 0x000064001a687a24 */ /* 0x000fe200078e02ff */
[C---:B------:R-:W-:Y:S01]  /*2540*/  SEL R60, R7.reuse, R58, !P4 ;  /* 0x0000003a073c7207 */ /* 0x040fe20006000000 */
[----:B------:R-:W-:Y:S01]  /*2550*/  IMAD R28, R28, c[0x0][0x190], RZ ;  /* 0x000064001c1c7a24 */ /* 0x000fe200078e02ff */
[----:B------:R-:W-:Y:S01]  /*2560*/  LEA.HI R6, R6, R15, RZ, 0x1f ;  /* 0x0000000f06067211 */ /* 0x000fe200078ff8ff */
[----:B------:R-:W-:Y:S01]  /*2570*/  IMAD R30, R30, c[0x0][0x190], RZ ;  /* 0x000064001e1e7a24 */ /* 0x000fe200078e02ff */
[C---:B------:R-:W-:Y:S01]  /*2580*/  SEL R32, R7.reuse, R32, !P4 ;  /* 0x0000002007207207 */ /* 0x040fe20006000000 */
        /* <DEDUP_REMOVED lines=15> */
[----:B------:R-:W-:Y:S01]  /*2680*/  SEL R67, R7, R56, !P4 ;  /* 0x0000003807437207 */ /* 0x000fe20006000000 */
[----:B------:R-:W-:Y:S01]  /*2690*/  IMAD R167, R167, c[0x0][0x190], RZ ;  /* 0x00006400a7a77a24 */ /* 0x000fe200078e02ff */
[C---:B------:R-:W-:Y:S01]  /*26a0*/  SEL R132, R7.reuse, R62, !P4 ;  /* 0x0000003e07847207 */ /* 0x040fe20006000000 */
[----:B------:R-:W-:Y:S01]  /*26b0*/  IMAD R52, R52, c[0x0][0x190], RZ ;  /* 0x0000640034347a24 */ /* 0x000fe200078e02ff */
[----:B------:R-:W-:Y:S01]  /*26c0*/  SEL R80, R7, R64, !P4 ;  /* 0x0000004007507207 */ /* 0x000fe20006000000 */
        /* <DEDUP_REMOVED lines=19> */
[----:B------:R-:W-:Y:S01]  /*2800*/  SEL R88, R7, R88, !P4 ;  /* 0x0000005807587207 */ /* 0x000fe20006000000 */
[----:B------:R-:W-:Y:S01]  /*2810*/  IMAD R83, R83, c[0x0][0x190], RZ ;  /* 0x0000640053537a24 */ /* 0x000fe200078e02ff */
[----:B------:R-:W-:Y:S01]  /*2820*/  LEA R36, P4, R18, c[0x0][0x160], 0x1 ;  /* 0x0000580012247a11 */ /* 0x000fe200078808ff */
[----:B------:R-:W-:Y:S01]  /*2830*/  IMAD R151, R151, c[0x0][0x190], RZ ;  /* 0x0000640097977a24 */ /* 0x000fe200078e02ff */
[----:B------:R-:W-:Y:S01]  /*2840*/  LEA R65, P6, R20, c[0x0][0x168], 0x1 ;  /* 0x00005a0014417a11 */ /* 0x000fe200078c08ff */
[----:B------:R-:W-:Y:S01]  /*2850*/  IMAD R42, R42, c[0x0][0x190], RZ ;  /* 0x000064002a2a7a24 */ /* 0x000fe200078e02ff */
[----:B------:R-:W-:Y:S01]  /*2860*/  LEA R27, P5, R29, c[0x0][0x168], 0x1 ;  /* 0x00005a001d1b7a11 */ /* 0x000fe200078a08ff */
[----:B------:R-:W-:Y:S01]  /*2870*/  IMAD R40, R88, c[0x0][0x190], RZ ;  /* 0x0000640058287a24 */ /* 0x000fe200078e02ff */
[----:B------:R-:W-:Y:S01]  /*2880*/  LOP3.LUT R11, R11, R6, RZ, 0x3c, !PT ;  /* 0x000000060b0b7212 */ /* 0x000fe200078e3cff */
[C---:B------:R-:W-:Y:S01]  /*2890*/  IMAD.SHL.U32 R6, R33.reuse, 0x40, RZ ;  /* 0x0000004021067824 */ /* 0x040fe200078e00ff */
[----:B------:R-:W-:Y:S01]  /*28a0*/  LOP3.LUT R15, R33, 0x7f, RZ, 0xc0, !PT ;  /* 0x0000007f210f7812 */ /* 0x000fe200078ec0ff */
[----:B------:R-:W-:Y:S01]  /*28b0*/  IMAD R252, R225, c[0x0][0x188], RZ ;  /* 0x00006200e1fc7a24 */ /* 0x000fe200078e02ff */
[----:B------:R-:W-:Y:S01]  /*28c0*/  LEA.HI.X.SX32 R37, R18, c[0x0][0x164], 0x1, P4 ;  /* 0x0000590012257a11 */ /* 0x000fe200020f0eff */
[----:B------:R-:W-:Y:S01]  /*28d0*/  IMAD R251, R226, c[0x0][0x188], RZ ;  /* 0x00006200e2fb7a24 */ /* 0x000fe200078e02ff */
[----:B------:R-:W-:Y:S01]  /*28e0*/  LEA.HI.X.SX32 R64, R20, c[0x0][0x16c], 0x1, P6 ;  /* 0x00005b0014407a11 */ /* 0x000fe200030f0eff */
[----:B------:R-:W-:Y:S01]  /*28f0*/  IMAD R12, R15, c[0x0][0x18c], RZ ;  /* 0x000063000f0c7a24 */ /* 0x000fe200078e02ff */
[----:B------:R-:W-:Y:S01]  /*2900*/  LEA.HI.X.SX32 R26, R29, c[0x0][0x16c], 0x1, P5 ;  /* 0x00005b001d1a7a11 */ /* 0x000fe200028f0eff */
[----:B------:R-:W-:Y:S01]  /*2910*/  IMAD R250, R227, c[0x0][0x188], RZ ;  /* 0x00006200e3fa7a24 */ /* 0x000fe200078e02ff */
[----:B------:R-:W-:Y:S01]  /*2920*/  LEA R45, P3, R22, c[0x0][0x168], 0x1 ;  /* 0x00005a00162d7a11 */ /* 0x000fe200078608ff */
        /* <DEDUP_REMOVED lines=11> */
[----:B------:R-:W-:Y:S01]  /*29e0*/  LOP3.LUT R9, R0, 0x7c, RZ, 0xfc, !PT ;  /* 0x0000007c00097812 */ /* 0x000fe200078efcff */
[----:B------:R-:W-:Y:S01]  /*29f0*/  IMAD R243, R234, c[0x0][0x188], RZ ;  /* 0x00006200eaf37a24 */ /* 0x000fe200078e02ff */
[----:B------:R-:W-:-:S02]  /*2a00*/  LOP3.LUT R10, R0, 0x7e, RZ, 0xfc, !PT ;  /* 0x0000007e000a7812 */ /* 0x000fc400078efcff */
[C---:B------:R-:W-:Y:S01]  /*2a10*/  LOP3.LUT R7, R0.reuse, 0x78, RZ, 0xfc, !PT ;  /* 0x0000007800077812 */ /* 0x040fe200078efcff */
[----:B------:R-:W-:Y:S01]  /*2a20*/  IMAD R14, R9, c[0x0][0x188], RZ ;  /* 0x00006200090e7a24 */ /* 0x000fe200078e02ff */
[----:B------:R-:W-:Y:S01]  /*2a30*/  LOP3.LUT R8, R0, 0x7a, RZ, 0xfc, !PT ;  /* 0x0000007a00087812 */ /* 0x000fe200078efcff */
[----:B------:R-:W-:Y:S01]  /*2a40*/  IMAD R14, R19, c[0x0][0x188], RZ ;  /* 0x00006200130e7a24 */ /* 0x000fe200078e02ff */
[--C-:B------:R-:W-:Y:S01]  /*2a50*/  LOP3.LUT R5, R13, 0x800, R6.reuse, 0xf8, !PT ;  /* 0x000008000d057812 */ /* 0x100fe200078ef806 */
[----:B------:R-:W-:Y:S01]  /*2a60*/  IMAD.SHL.U32 R13, R15, 0x2, RZ ;  /* 0x000000020f0d7824 */ /* 0x000fe200078e00ff */
[----:B------:R-:W-:Y:S01]  /*2a70*/  LEA.HI.X.SX32 R44, R22, c[0x0][0x16c], 0x1, P3 ;  /* 0x00005b00162c7a11 */ /* 0x000fe200018f0eff */
[----:B------:R-:W-:Y:S01]  /*2a80*/  IMAD R15, R10, c[0x0][0x188], RZ ;  /* 0x000062000a0f7a24 */ /* 0x000fe200078e02ff */
        /* <DEDUP_REMOVED lines=70> */
[----:B------:R-:W-:Y:S01]  /*2ef0*/  LOP3.LUT R6, R11, 0x400, R6, 0xf8, !PT ;  /* 0x000004000b067812 */ /* 0x000fe200078ef806 */
[----:B------:R-:W-:Y:S01]  /*2f00*/  IMAD R16, R210, c[0x0][0x188], RZ ;  /* 0x00006200d2107a24 */ /* 0x000fe200078e02ff */
[----:B------:R-:W-:Y:S01]  /*2f10*/  LEA.HI.X.SX32 R132, R132, c[0x0][0x16c], 0x1, P3 ;  /* 0x00005b0084847a11 */ /* 0x000fe200018f0eff */
[----:B------:R-:W-:Y:S01]  /*2f20*/  IMAD R15, R211, c[0x0][0x188], RZ ;  /* 0x00006200d30f7a24 */ /* 0x000fe200078e02ff */
[----:B------:R-:W-:Y:S01]  /*2f30*/  LEA.HI.X.SX32 R80, R80, c[0x0][0x16c], 0x1, P2 ;  /* 0x00005b0050507a11 */ /* 0x000fe200010f0eff */
[----:B------:R-:W-:Y:S01]  /*2f40*/  IMAD R14, R212, c[0x0][0x188], RZ ;  /* 0x00006200d40e7a24 */ /* 0x000fe200078e02ff */
[----:B------:R-:W-:Y:S01]  /*2f50*/  LEA.HI.X.SX32 R25, R25, c[0x0][0x16c], 0x1, P1 ;  /* 0x00005b0019197a11 */ /* 0x000fe200008f0eff */
[----:B------:R-:W-:Y:S01]  /*2f60*/  IMAD.MOV.U32 R11, RZ, RZ, c[0x0][0x18c] ;  /* 0x00006300ff0b7624 */ /* 0x000fe200078e00ff */
        /* <DEDUP_REMOVED lines=20> */
[C---:B------:R-:W-:Y:S01]  /*30b0*/  LOP3.LUT R16, R4.reuse, 0x60, RZ, 0x3c, !PT ;  /* 0x0000006004107812 */ /* 0x040fe200078e3cff */
[----:B------:R-:W-:Y:S01]  /*30c0*/  IMAD R15, R223, c[0x0][0x188], RZ ;  /* 0x00006200df0f7a24 */ /* 0x000fe200078e02ff */
[----:B------:R-:W-:Y:S01]  /*30d0*/  LOP3.LUT R15, R4, 0x40, RZ, 0x3c, !PT ;  /* 0x00000040040f7812 */ /* 0x000fe200078e3cff */
[----:B------:R-:W-:Y:S01]  /*30e0*/  IMAD R14, R224, c[0x0][0x188], RZ ;  /* 0x00006200e00e7a24 */ /* 0x000fe200078e02ff */
[----:B------:R-:W-:Y:S01]  /*30f0*/  LOP3.LUT R14, R4, 0x20, RZ, 0x3c, !PT ;  /* 0x00000020040e7812 */ /* 0x000fe200078e3cff */
[----:B------:R-:W-:Y:S01]  /*3100*/  IMAD.SHL.U32 R11, R11, 0x80, RZ ;  /* 0x000000800b0b7824 */ /* 0x000fe200078e00ff */
[----:B------:R-:W-:-:S02]  /*3110*/  LOP3.LUT R241, R13, 0x20, RZ, 0x3c, !PT ;  /* 0x000000200df17812 */ /* 0x000fc400078e3cff */
[C---:B------:R-:W-:Y:S02]  /*3120*/  LOP3.LUT R240, R13.reuse, 0x30, RZ, 0x3c, !PT ;  /* 0x000000300df07812 */ /* 0x040fe400078e3cff */
[C---:B------:R-:W-:Y:S02]  /*3130*/  LOP3.LUT R239, R13.reuse, 0x40, RZ, 0x3c, !PT ;  /* 0x000000400def7812 */ /* 0x040fe400078e3cff */
[C---:B------:R-:W-:Y:S02]  /*3140*/  LOP3.LUT R238, R13.reuse, 0x50, RZ, 0x3c, !PT ;  /* 0x000000500dee7812 */ /* 0x040fe400078e3cff */
[C---:B------:R-:W-:Y:S02]  /*3150*/  LOP3.LUT R237, R13.reuse, 0x60, RZ, 0x3c, !PT ;  /* 0x000000600ded7812 */ /* 0x040fe400078e3cff */
[----:B------:R-:W-:Y:S02]  /*3160*/  LOP3.LUT R236, R13, 0x70, RZ, 0x3c, !PT ;  /* 0x000000700dec7812 */ /* 0x000fe400078e3cff */
[----:B------:R-:W-:-:S02]  /*3170*/  LOP3.LUT R235, R5, 0x40, RZ, 0x3c, !PT ;  /* 0x0000004005eb7812 */ /* 0x000fc400078e3cff */
[----:B------:R-:W-:Y:S02]  /*3180*/  LEA.HI.X.SX32 R154, R154, c[0x0][0x16c], 0x1, P3 ;  /* 0x00005b009a9a7a11 */ /* 0x000fe400018f0eff */
[----:B------:R-:W-:Y:S02]  /*3190*/  LEA.HI.X.SX32 R39, R39, c[0x0][0x16c], 0x1, P2 ;  /* 0x00005b0027277a11 */ /* 0x000fe400010f0eff */
[----:B------:R-:W-:Y:S02]  /*31a0*/  LEA.HI.X.SX32 R83, R83, c[0x0][0x16c], 0x1, P1 ;  /* 0x00005b0053537a11 */ /* 0x000fe400008f0eff */
[----:B------:R-:W-:Y:S02]  /*31b0*/  LEA.HI.X.SX32 R151, R151, c[0x0][0x16c], 0x1, P4 ;  /* 0x00005b0097977a11 */ /* 0x000fe400020f0eff */
[----:B------:R-:W-:Y:S02]  /*31c0*/  LEA.HI.X.SX32 R42, R42, c[0x0][0x16c], 0x1, P6 ;  /* 0x00005b002a2a7a11 */ /* 0x000fe400030f0eff */
[----:B------:R-:W-:-:S02]  /*31d0*/  LEA.HI.X.SX32 R40, R40, c[0x0][0x16c], 0x1, P5 ;  /* 0x00005b0028287a11 */ /* 0x000fc400028f0eff */
[----:B------:R-:W-:Y:S02]  /*31e0*/  LOP3.LUT R18, R6, 0x40, RZ, 0x3c, !PT ;  /* 0x0000004006127812 */ /* 0x000fe400078e3cff */
.L_x_2:
[C---:B------:R-:W-:Y:S01]  /*31f0*/  ISETP.GE.AND P1, PT, R0.reuse, UR4, PT ;  /* 0x0000000400007c0c */ /* 0x040fe2000bf26270 */
[----:B------:R-:W-:Y:S01]  /*3200*/  IMAD R22, R0, c[0x0][0x188], RZ ;  /* 0x0000620000167a24 */ /* 0x000fe200078e02ff */
[----:B------:R-:W-:Y:S01]  /*3210*/  ISETP.GE.AND P2, PT, R234, UR4, PT ;  /* 0x00000004ea007c0c */ /* 0x000fe2000bf46270 */
[----:B------:R-:W-:Y:S01]  /*3220*/  IMAD.WIDE R28, R243, 0x2, R36 ;  /* 0x00000002f31c7825 */ /* 0x000fe200078e0224 */
[----:B------:R-:W-:Y:S02]  /*3230*/  PRMT R155, RZ, 0x7610, R155 ;  /* 0x00007610ff9b7816 */ /* 0x000fe4000000009b */
[----:B------:R-:W-:Y:S01]  /*3240*/  ISETP.GE.AND P3, PT, R233, UR4, PT ;  /* 0x00000004e9007c0c */ /* 0x000fe2000bf66270 */
[----:B------:R-:W-:Y:S01]  /*3250*/  IMAD.WIDE R22, R22, 0x2, R36 ;  /* 0x0000000216167825 */ /* 0x000fe200078e0224 */
[----:B------:R-:W-:Y:S02]  /*3260*/  ISETP.GE.AND P4, PT, R232, UR4, PT ;  /* 0x00000004e8007c0c */ /* 0x000fe4000bf86270 */
[----:B------:R-:W-:Y:S01]  /*3270*/  PRMT R166, RZ, 0x7610, R166 ;  /* 0x00007610ffa67816 */ /* 0x000fe200000000a6 */
[----:B------:R-:W-:Y:S01]  /*3280*/  IMAD.WIDE R30, R244, 0x2, R36 ;  /* 0x00000002f41e7825 */ /* 0x000fe200078e0224 */
[----:B------:R-:W-:Y:S01]  /*3290*/  PRMT R84, RZ, 0x7610, R84 ;  /* 0x00007610ff547816 */ /* 0x000fe20000000054 */
[----:B------:R0:W2:Y:S01]  /*32a0*/  @!P1 LDG.E.U16 R155, [R22.64] ;  /* 0x00000006169b9981 */ /* 0x0000a2000c1e1500 */
[----:B------:R-:W-:Y:S01]  /*32b0*/  ISETP.GE.AND P1, PT, R231, UR4, PT ;  /* 0x00000004e7007c0c */ /* 0x000fe2000bf26270 */
[----:B------:R-:W-:Y:S01]  /*32c0*/  IMAD.WIDE R34, R245, 0x2, R36 ;  /* 0x00000002f5227825 */ /* 0x000fe200078e0224 */
[----:B------:R-:W-:Y:S01]  /*32d0*/  PRMT R85, RZ, 0x7610, R85 ;  /* 0x00007610ff557816 */ /* 0x000fe20000000055 */
[----:B------:R1:W3:Y:S01]  /*32e0*/  @!P2 LDG.E.U16 R166, [R28.64] ;  /* 0x000000061ca6a981 */ /* 0x0002e2000c1e1500 */
[----:B------:R-:W-:-:S02]  /*32f0*/  ISETP.GE.AND P2, PT, R230, UR4, PT ;  /* 0x00000004e6007c0c */ /* 0x000fc4000bf46270 */
[----:B------:R-:W-:Y:S01]  /*3300*/  PRMT R179, RZ, 0x7610, R179 ;  /* 0x00007610ffb37816 */ /* 0x000fe200000000b3 */
[----:B------:R4:W5:Y:S01]  /*3310*/  @!P3 LDG.E.U16 R84, [R30.64] ;  /* 0x000000061e54b981 */ /* 0x000962000c1e1500 */
[----:B0-----:R-:W-:Y:S01]  /*3320*/  IMAD.WIDE R22, R246, 0x2, R36 ;  /* 0x00000002f6167825 */ /* 0x001fe200078e0224 */
[----:B------:R-:W-:Y:S02]  /*3330*/  ISETP.GE.AND P3, PT, R229, UR4, PT ;  /* 0x00000004e5007c0c */ /* 0x000fe4000bf66270 */
[----:B------:R0:W2:Y:S01]  /*3340*/  @!P4 LDG.E.U16 R85, [R34.64] ;  /* 0x000000062255c981 */ /* 0x0000a2000c1e1500 */
[----:B------:R-:W-:Y:S02]  /*3350*/  ISETP.GE.AND P4, PT, R228, UR4, PT ;  /* 0x00000004e4007c0c */ /* 0x000fe4000bf86270 */
[----:B------:R-:W-:Y:S01]  /*3360*/  ISETP.GE.AND P5, PT, R227, UR4, PT ;  /* 0x00000004e3007c0c */ /* 0x000fe2000bfa6270 */
[----:B------:R0:W2:Y:S01]  /*3370*/  @!P1 LDG.E.U16 R179, [R22.64] ;  /* 0x0000000616b39981 */ /* 0x0000a2000c1e1500 */
[----:B------:R-:W-:Y:S01]  /*3380*/  PRMT R165, RZ, 0x7610, R165 ;  /* 0x00007610ffa57816 */ /* 0x000fe200000000a5 */
[----:B-1----:R-:W-:Y:S01]  /*3390*/  IMAD.WIDE R28, R247, 0x2, R36 ;  /* 0x00000002f71c7825 */ /* 0x002fe200078e0224 */
[----:B------:R-:W-:-:S02]  /*33a0*/  ISETP.GE.AND P1, PT, R226, UR4, PT ;  /* 0x00000004e2007c0c */ /* 0x000fc4000bf26270 */
[----:B------:R-:W-:Y:S01]  /*33b0*/  PRMT R86, RZ, 0x7610, R86 ;  /* 0x00007610ff567816 */ /* 0x000fe20000000056 */
[----:B----4-:R-:W-:Y:S01]  /*33c0*/  IMAD.WIDE R30, R248, 0x2, R36 ;  /* 0x00000002f81e7825 */ /* 0x010fe200078e0224 */
[----:B------:R-:W-:Y:S01]  /*33d0*/  PRMT R87, RZ, 0x7610, R87 ;  /* 0x00007610ff577816 */ /* 0x000fe20000000057 */
[----:B------:R1:W4:Y:S02]  /*33e0*/  @!P2 LDG.E.U16 R165, [R28.64] ;  /* 0x000000061ca5a981 */ /* 0x000324000c1e1500 */
[----:B0-----:R-:W-:Y:S01]  /*33f0*/  IMAD.WIDE R34, R249, 0x2, R36 ;  /* 0x00000002f9227825 */ /* 0x001fe200078e0224 */
[----:B------:R-:W-:Y:S01]  /*3400*/  PRMT R178, RZ, 0x7610, R178 ;  /* 0x00007610ffb27816 */ /* 0x000fe200000000b2 */
[----:B------:R0:W2:Y:S01]  /*3410*/  @!P3 LDG.E.U16 R86, [R30.64] ;  /* 0x000000061e56b981 */ /* 0x0000a2000c1e1500 */
[----:B------:R-:W-:Y:S01]  /*3420*/  ISETP.GE.AND P2, PT, R225, UR4, PT ;  /* 0x00000004e1007c0c */ /* 0x000fe2000bf46270 */
[----:B------:R-:W-:Y:S01]  /*3430*/  IMAD.WIDE R48, R250, 0x2, R36 ;  /* 0x00000002fa307825 */ /* 0x000fe200078e0224 */
[----:B------:R-:W-:Y:S01]  /*3440*/  PRMT R164, RZ, 0x7610, R164 ;  /* 0x00007610ffa47816 */ /* 0x000fe200000000a4 */
[----:B------:R1:W2:Y:S02]  /*3450*/  @!P4 LDG.E.U16 R87, [R34.64] ;  /* 0x000000062257c981 */ /* 0x0002a4000c1e1500 */
[----:B------:R-:W-:Y:S01]  /*3460*/  IMAD.WIDE R22, R251, 0x2, R36 ;  /* 0x00000002fb167825 */ /* 0x000fe200078e0224 */
[C---:B------:R-:W-:Y:S01]  /*3470*/  ISETP.GE.AND P3, PT, R224.reuse, UR4, PT ;  /* 0x00000004e0007c0c */ /* 0x040fe2000bf66270 */
[----:B------:R1:W2:Y:S01]  /*3480*/  @!P5 LDG.E.U16 R178, [R48.64] ;  /* 0x0000000630b2d981 */ /* 0x0002a2000c1e1500 */
[C---:B------:R-:W-:Y:S01]  /*3490*/  ISETP.GE.AND P4, PT, R223.reuse, UR4, PT ;  /* 0x00000004df007c0c */ /* 0x040fe2000bf86270 */
[----:B0-----:R-:W-:Y:S01]  /*34a0*/  IMAD R31, R224, c[0x0][0x188], RZ ;  /* 0x00006200e01f7a24 */ /* 0x001fe200078e02ff */
[----:B------:R-:W-:Y:S01]  /*34b0*/  ISETP.GE.AND P5, PT, R222, UR4, PT ;  /* 0x00000004de007c0c */ /* 0x000fe2000bfa6270 */
[----:B------:R0:W2:Y:S01]  /*34c0*/  @!P1 LDG.E.U16 R164, [R22.64] ;  /* 0x0000000616a49981 */ /* 0x0000a2000c1e1500 */
[----:B------:R-:W-:Y:S01]  /*34d0*/  PRMT R88, RZ, 0x7610, R88 ;  /* 0x00007610ff587816 */ /* 0x000fe20000000058 */
[----:B-1----:R-:W-:Y:S01]  /*34e0*/  IMAD R35, R223, c[0x0][0x188], RZ ;  /* 0x00006200df237a24 */ /* 0x002fe200078e02ff */
[----:B------:R-:W-:Y:S01]  /*34f0*/  ISETP.GE.AND P1, PT, R221, UR4, PT ;  /* 0x00000004dd007c0c */ /* 0x000fe2000bf26270 */
[----:B------:R-:W-:Y:S01]  /*3500*/  IMAD.WIDE R28, R252, 0x2, R36 ;  /* 0x00000002fc1c7825 */ /* 0x000fe200078e0224 */
[----:B------:R-:W-:-:S02]  /*3510*/  PRMT R89, RZ, 0x7610, R89 ;  /* 0x00007610ff597816 */ /* 0x000fc40000000059 */
[----:B------:R-:W-:Y:S01]  /*3520*/  PRMT R177, RZ, 0x7610, R177 ;  /* 0x00007610ffb17816 */ /* 0x000fe200000000b1 */
[----:B------:R-:W-:Y:S01]  /*3530*/  IMAD R49, R222, c[0x0][0x188], RZ ;  /* 0x00006200de317a24 */ /* 0x000fe200078e02ff */
[----:B------:R-:W-:Y:S01]  /*3540*/  PRMT R163, RZ, 0x7610, R163 ;  /* 0x00007610ffa37816 */ /* 0x000fe200000000a3 */
[--C-:B------:R-:W-:Y:S01]  /*3550*/  IMAD.WIDE R30, R31, 0x2, R36.reuse ;  /* 0x000000021f1e7825 */ /* 0x100fe200078e0224 */
[----:B------:R1:W2:Y:S03]  /*3560*/  @!P2 LDG.E.U16 R88, [R28.64] ;  /* 0x000000061c58a981 */ /* 0x0002a6000c1e1500 */
[----:B------:R-:W-:Y:S01]  /*3570*/  IMAD.WIDE R34, R35, 0x2, R36 ;  /* 0x0000000223227825 */ /* 0x000fe200078e0224 */
[----:B------:R-:W-:Y:S01]  /*3580*/  ISETP.GE.AND P2, PT, R220, UR4, PT ;  /* 0x00000004dc007c0c */ /* 0x000fe2000bf46270 */
[----:B------:R1:W2:Y:S02]  /*3590*/  @!P3 LDG.E.U16 R89, [R30.64] ;  /* 0x000000061e59b981 */ /* 0x0002a4000c1e1500 */
[----:B0-----:R-:W-:Y:S01]  /*35a0*/  IMAD R23, R221, c[0x0][0x188], RZ ;  /* 0x00006200dd177a24 */ /* 0x001fe200078e02ff */
[----:B------:R-:W-:Y:S01]  /*35b0*/  PRMT R90, RZ, 0x7610, R90 ;  /* 0x00007610ff5a7816 */ /* 0x000fe2000000005a */
[----:B------:R-:W-:Y:S01]  /*35c0*/  IMAD.WIDE R48, R49, 0x2, R36 ;  /* 0x0000000231307825 */ /* 0x000fe200078e0224 */
[----:B------:R0:W2:Y:S01]  /*35d0*/  @!P4 LDG.E.U16 R177, [R34.64] ;  /* 0x0000000622b1c981 */ /* 0x0000a2000c1e1500 */
[----:B------:R-:W-:-:S02]  /*35e0*/  ISETP.GE.AND P3, PT, R219, UR4, PT ;  /* 0x00000004db007c0c */ /* 0x000fc4000bf66270 */
[----:B------:R-:W-:Y:S01]  /*35f0*/  IMAD.WIDE R22, R23, 0x2, R36 ;  /* 0x0000000217167825 */ /* 0x000fe200078e0224 */
[----:B------:R-:W-:Y:S01]  /*3600*/  ISETP.GE.AND P4, PT, R218, UR4, PT ;  /* 0x00000004da007c0c */ /* 0x000fe2000bf86270 */
[----:B------:R0:W2:Y:S02]  /*3610*/  @!P5 LDG.E.U16 R163, [R48.64] ;  /* 0x0000000630a3d981 */ /* 0x0000a4000c1e1500 */
[----:B-1----:R-:W-:Y:S01]  /*3620*/  IMAD R29, R220, c[0x0][0x188], RZ ;  /* 0x00006200dc1d7a24 */ /* 0x002fe200078e02ff */
[----:B------:R-:W-:Y:S01]  /*3630*/  ISETP.GE.AND P5, PT, R217, UR4, PT ;  /* 0x00000004d9007c0c */ /* 0x000fe2000bfa6270 */
[----:B------:R1:W2:Y:S01]  /*3640*/  @!P1 LDG.E.U16 R90, [R22.64] ;  /* 0x00000006165a9981 */ /* 0x0002a2000c1e1500 */
[----:B------:R-:W-:Y:S01]  /*3650*/  PRMT R91, RZ, 0x7610, R91 ;  /* 0x00007610ff5b7816 */ /* 0x000fe2000000005b */
[----:B------:R-:W-:Y:S01]  /*3660*/  IMAD R31, R219, c[0x0][0x188], RZ ;  /* 0x00006200db1f7a24 */ /* 0x000fe200078e02ff */
[----:B------:R-:W-:Y:S01]  /*3670*/  ISETP.GE.AND P1, PT, R216, UR4, PT ;  /* 0x00000004d8007c0c */ /* 0x000fe2000bf26270 */
[----:B0-----:R-:W-:-:S02]  /*3680*/  IMAD R35, R218, c[0x0][0x188], RZ ;  /* 0x00006200da237a24 */ /* 0x001fc400078e02ff */
[----:B------:R-:W-:Y:S01]  /*3690*/  IMAD.WIDE R28, R29, 0x2, R36 ;  /* 0x000000021d1c7825 */ /* 0x000fe200078e0224 */
[----:B------:R-:W-:Y:S02]  /*36a0*/  PRMT R176, RZ, 0x7610, R176 ;  /* 0x00007610ffb07816 */ /* 0x000fe400000000b0 */
[----:B------:R-:W-:Y:S01]  /*36b0*/  PRMT R162, RZ, 0x7610, R162 ;  /* 0x00007610ffa27816 */ /* 0x000fe200000000a2 */
[----:B------:R-:W-:Y:S01]  /*36c0*/  IMAD R49, R217, c[0x0][0x188], RZ ;  /* 0x00006200d9317a24 */ /* 0x000fe200078e02ff */
[----:B------:R-:W-:Y:S01]  /*36d0*/  PRMT R100, RZ, 0x7610, R100 ;  /* 0x00007610ff647816 */ /* 0x000fe20000000064 */
[--C-:B------:R-:W-:Y:S01]  /*36e0*/  IMAD.WIDE R30, R31, 0x2, R36.reuse ;  /* 0x000000021f1e7825 */ /* 0x100fe200078e0224 */
[----:B------:R0:W2:Y:S01]  /*36f0*/  @!P2 LDG.E.U16 R91, [R28.64] ;  /* 0x000000061c5ba981 */ /* 0x0000a2000c1e1500 */
[----:B------:R-:W-:Y:S02]  /*3700*/  ISETP.GE.AND P6, PT, R213, UR4, PT ;  /* 0x00000004d5007c0c */ /* 0x000fe4000bfc6270 */
[----:B------:R-:W-:Y:S01]  /*3710*/  IMAD.WIDE R34, R35, 0x2, R36 ;  /* 0x0000000223227825 */ /* 0x000fe200078e0224 */
[----:B------:R-:W-:Y:S01]  /*3720*/  ISETP.GE.AND P2, PT, R215, UR4, PT ;  /* 0x00000004d7007c0c */ /* 0x000fe2000bf46270 */
[----:B------:R0:W2:Y:S02]  /*3730*/  @!P3 LDG.E.U16 R176, [R30.64] ;  /* 0x000000061eb0b981 */ /* 0x0000a4000c1e1500 */
[----:B-1----:R-:W-:Y:S01]  /*3740*/  IMAD R23, R216, c[0x0][0x188], RZ ;  /* 0x00006200d8177a24 */ /* 0x002fe200078e02ff */
[----:B------:R-:W-:Y:S01]  /*3750*/  PRMT R101, RZ, 0x7610, R101 ;  /* 0x00007610ff657816 */ /* 0x000fe20000000065 */
[----:B------:R-:W-:Y:S01]  /*3760*/  IMAD.WIDE R48, R49, 0x2, R36 ;  /* 0x0000000231307825 */ /* 0x000fe200078e0224 */
[----:B------:R1:W2:Y:S01]  /*3770*/  @!P4 LDG.E.U16 R162, [R34.64] ;  /* 0x0000000622a2c981 */ /* 0x0002a2000c1e1500 */
[----:B------:R-:W-:-:S02]  /*3780*/  ISETP.GE.AND P3, PT, R212, UR4, PT ;  /* 0x00000004d4007c0c */ /* 0x000fc4000bf66270 */
[----:B------:R-:W-:Y:S01]  /*3790*/  IMAD.WIDE R22, R23, 0x2, R36 ;  /* 0x0000000217167825 */ /* 0x000fe200078e0224 */
[----:B------:R1:W2:Y:S01]  /*37a0*/  @!P5 LDG.E.U16 R100, [R48.64] ;  /* 0x000000063064d981 */ /* 0x0002a2000c1e1500 */
[----:B------:R-:W-:Y:S02]  /*37b0*/  ISETP.GE.AND P5, PT, R214, UR4, PT ;  /* 0x00000004d6007c0c */ /* 0x000fe4000bfa6270 */
[----:B0-----:R-:W-:Y:S01]  /*37c0*/  IMAD R29, R215, c[0x0][0x188], RZ ;  /* 0x00006200d71d7a24 */ /* 0x001fe200078e02ff */
[----:B------:R-:W-:Y:S01]  /*37d0*/  PRMT R102, RZ, 0x7610, R102 ;  /* 0x00007610ff667816 */ /* 0x000fe20000000066 */
[----:B------:R0:W2:Y:S01]  /*37e0*/  @!P1 LDG.E.U16 R101, [R22.64] ;  /* 0x0000000616659981 */ /* 0x0000a2000c1e1500 */
[----:B-1----:R-:W-:Y:S01]  /*37f0*/  IMAD R35, R213, c[0x0][0x188], RZ ;  /* 0x00006200d5237a24 */ /* 0x002fe200078e02ff */
[----:B------:R-:W-:Y:S01]  /*3800*/  PRMT R175, RZ, 0x7610, R175 ;  /* 0x00007610ffaf7816 */ /* 0x000fe200000000af */
[----:B------:R-:W-:Y:S01]  /*3810*/  IMAD.WIDE R28, R29, 0x2, R36 ;  /* 0x000000021d1c7825 */ /* 0x000fe200078e0224 */
[----:B------:R-:W-:-:S03]  /*3820*/  ISETP.GE.AND P1, PT, R210, UR4, PT ;  /* 0x00000004d2007c0c */ /* 0x000fc6000bf26270 */
[----:B------:R-:W-:Y:S01]  /*3830*/  IMAD.WIDE R34, R35, 0x2, R36 ;  /* 0x0000000223227825 */ /* 0x000fe200078e0224 */
[----:B------:R-:W-:Y:S01]  /*3840*/  ISETP.GE.AND P4, PT, R211, UR4, PT ;  /* 0x00000004d3007c0c */ /* 0x000fe2000bf86270 */
[----:B------:R1:W2:Y:S02]  /*3850*/  @!P2 LDG.E.U16 R175, [R28.64] ;  /* 0x000000061cafa981 */ /* 0x0002a4000c1e1500 */
[----:B0-----:R-:W-:Y:S01]  /*3860*/  IMAD R23, R212, c[0x0][0x188], RZ ;  /* 0x00006200d4177a24 */ /* 0x001fe200078e02ff */
[----:B------:R-:W-:Y:S01]  /*3870*/  PRMT R103, RZ, 0x7610, R103 ;  /* 0x00007610ff677816 */ /* 0x000fe20000000067 */
[----:B------:R-:W-:Y:S01]  /*3880*/  IMAD R31, R214, c[0x0][0x188], RZ ;  /* 0x00006200d61f7a24 */ /* 0x000fe200078e02ff */
[----:B------:R0:W2:Y:S01]  /*3890*/  @!P6 LDG.E.U16 R102, [R34.64] ;  /* 0x000000062266e981 */ /* 0x0000a2000c1e1500 */
[----:B------:R-:W-:Y:S01]  /*38a0*/  IMAD.WIDE R22, R23, 0x2, R36 ;  /* 0x0000000217167825 */ /* 0x000fe200078e0224 */
[----:B------:R-:W-:-:S03]  /*38b0*/  PRMT R161, RZ, 0x7610, R161 ;  /* 0x00007610ffa17816 */ /* 0x000fc600000000a1 */
[----:B------:R-:W-:Y:S01]  /*38c0*/  IMAD.WIDE R30, R31, 0x2, R36 ;  /* 0x000000021f1e7825 */ /* 0x000fe200078e0224 */
[----:B------:R0:W2:Y:S01]  /*38d0*/  @!P3 LDG.E.U16 R103, [R22.64] ;  /* 0x000000061667b981 */ /* 0x0000a2000c1e1500 */
[----:B------:R-:W-:Y:S02]  /*38e0*/  PRMT R160, RZ, 0x7610, R160 ;  /* 0x00007610ffa07816 */ /* 0x000fe400000000a0 */
[----:B-1----:R-:W-:Y:S02]  /*38f0*/  IMAD R29, R211, c[0x0][0x188], RZ ;  /* 0x00006200d31d7a24 */ /* 0x002fe400078e02ff */
[----:B0-----:R-:W-:Y:S01]  /*3900*/  IMAD R35, R210, c[0x0][0x188], RZ ;  /* 0x00006200d2237a24 */ /* 0x001fe200078e02ff */
[----:B------:R-:W-:Y:S01]  /*3910*/  PRMT R174, RZ, 0x7610, R174 ;  /* 0x00007610ffae7816 */ /* 0x000fe200000000ae */
[--C-:B------:R-:W-:Y:S01]  /*3920*/  IMAD.WIDE R28, R29, 0x2, R36.reuse ;  /* 0x000000021d1c7825 */ /* 0x100fe200078e0224 */
[----:B------:R-:W-:Y:S01]  /*3930*/  ISETP.GE.AND P3, PT, R208, UR4, PT ;  /* 0x00000004d0007c0c */ /* 0x000fe2000bf66270 */
[----:B------:R0:W2:Y:S02]  /*3940*/  @!P5 LDG.E.U16 R161, [R30.64] ;  /* 0x000000061ea1d981 */ /* 0x0000a4000c1e1500 */
[----:B------:R-:W-:Y:S01]  /*3950*/  IMAD.WIDE R22, R35, 0x2, R36 ;  /* 0x0000000223167825 */ /* 0x000fe200078e0224 */
[----:B------:R-:W-:Y:S01]  /*3960*/  ISETP.GE.AND P2, PT, R209, UR4, PT ;  /* 0x00000004d1007c0c */ /* 0x000fe2000bf46270 */
[----:B------:R1:W2:Y:S02]  /*3970*/  @!P4 LDG.E.U16 R174, [R28.64] ;  /* 0x000000061caec981 */ /* 0x0002a4000c1e1500 */
[----:B------:R-:W-:-:S02]  /*3980*/  IMAD R34, R207, c[0x0][0x188], RZ ;  /* 0x00006200cf227a24 */ /* 0x000fc400078e02ff */
[----:B------:R1:W2:Y:S01]  /*3990*/  @!P1 LDG.E.U16 R160, [R22.64] ;  /* 0x0000000616a09981 */ /* 0x0002a2000c1e1500 */
[----:B0-----:R-:W-:Y:S02]  /*39a0*/  IMAD R30, R209, c[0x0][0x188], RZ ;  /* 0x00006200d11e7a24 */ /* 0x001fe400078e02ff */
[----:B------:R-:W-:Y:S01]  /*39b0*/  IMAD R31, R208, c[0x0][0x188], RZ ;  /* 0x00006200d01f7a24 */ /* 0x000fe200078e02ff */
[----:B------:R-:W-:Y:S01]  /*39c0*/  ISETP.GE.AND P1, PT, R205, UR4, PT ;  /* 0x00000004cd007c0c */ /* 0x000fe2000bf26270 */
[----:B-1----:R-:W-:Y:S01]  /*39d0*/  IMAD.WIDE R28, R30, 0x2, R36 ;  /* 0x000000021e1c7825 */ /* 0x002fe200078e0224 */
[----:B------:R-:W-:Y:S02]  /*39e0*/  PRMT R109, RZ, 0x7610, R109 ;  /* 0x00007610ff6d7816 */ /* 0x000fe4000000006d */
[----:B------:R-:W-:Y:S01]  /*39f0*/  ISETP.GE.AND P4, PT, R206, UR4, PT ;  /* 0x00000004ce007c0c */ /* 0x000fe2000bf86270 */
[----:B------:R-:W-:Y:S01]  /*3a00*/  IMAD.WIDE R30, R31, 0x2, R36 ;  /* 0x000000021f1e7825 */ /* 0x000fe200078e0224 */
[----:B------:R-:W-:-:S03]  /*3a10*/  PRMT R108, RZ, 0x7610, R108 ;  /* 0x00007610ff6c7816 */ /* 0x000fc6000000006c */
[----:B------:R-:W-:Y:S01]  /*3a20*/  IMAD.WIDE R22, R34, 0x2, R36 ;  /* 0x0000000222167825 */ /* 0x000fe200078e0224 */
[----:B------:R-:W-:Y:S01]  /*3a30*/  ISETP.GE.AND P5, PT, R207, UR4, PT ;  /* 0x00000004cf007c0c */ /* 0x000fe2000bfa6270 */
[----:B------:R0:W2:Y:S02]  /*3a40*/  @!P3 LDG.E.U16 R109, [R30.64] ;  /* 0x000000061e6db981 */ /* 0x0000a4000c1e1500 */
[----:B------:R-:W-:Y:S01]  /*3a50*/  IMAD R34, R205, c[0x0][0x188], RZ ;  /* 0x00006200cd227a24 */ /* 0x000fe200078e02ff */
[----:B------:R-:W-:Y:S01]  /*3a60*/  PRMT R110, RZ, 0x7610, R110 ;  /* 0x00007610ff6e7816 */ /* 0x000fe2000000006e */
[----:B------:R-:W-:Y:S01]  /*3a70*/  IMAD R35, R206, c[0x0][0x188], RZ ;  /* 0x00006200ce237a24 */ /* 0x000fe200078e02ff */
[----:B------:R1:W2:Y:S01]  /*3a80*/  @!P2 LDG.E.U16 R108, [R28.64] ;  /* 0x000000061c6ca981 */ /* 0x0002a2000c1e1500 */
[----:B------:R-:W-:Y:S02]  /*3a90*/  PRMT R159, RZ, 0x7610, R159 ;  /* 0x00007610ff9f7816 */ /* 0x000fe4000000009f */
[----:B------:R-:W-:Y:S01]  /*3aa0*/  ISETP.GE.AND P2, PT, R204, UR4, PT ;  /* 0x00000004cc007c0c */ /* 0x000fe2000bf46270 */
[----:B0-----:R-:W-:Y:S01]  /*3ab0*/  IMAD.WIDE R30, R34, 0x2, R36 ;  /* 0x00000002221e7825 */ /* 0x001fe200078e0224 */
[----:B------:R-:W-:-:S03]  /*3ac0*/  PRMT R49, RZ, 0x7610, R49 ;  /* 0x00007610ff317816 */ /* 0x000fc60000000031 */
[----:B------:R-:W-:Y:S01]  /*3ad0*/  IMAD R34, R204, c[0x0][0x188], RZ ;  /* 0x00006200cc227a24 */ /* 0x000fe200078e02ff */
[----:B------:R0:W2:Y:S01]  /*3ae0*/  @!P1 LDG.E.U16 R110, [R30.64] ;  /* 0x000000061e6e9981 */ /* 0x0000a2000c1e1500 */
[----:B-1----:R-:W-:Y:S01]  /*3af0*/  IMAD.WIDE R28, R35, 0x2, R36 ;  /* 0x00000002231c7825 */ /* 0x002fe200078e0224 */
[----:B------:R-:W-:Y:S02]  /*3b00*/  ISETP.GE.AND P3, PT, R203, UR4, PT ;  /* 0x00000004cb007c0c */ /* 0x000fe4000bf66270 */
[----:B------:R-:W-:Y:S01]  /*3b10*/  PRMT R111, RZ, 0x7610, R111 ;  /* 0x00007610ff6f7816 */ /* 0x000fe2000000006f */
[----:B------:R1:W2:Y:S04]  /*3b20*/  @!P5 LDG.E.U16 R49, [R22.64] ;  /* 0x000000061631d981 */ /* 0x0002a8000c1e1500 */
[----:B------:R1:W2:Y:S01]  /*3b30*/  @!P4 LDG.E.U16 R159, [R28.64] ;  /* 0x000000061c9fc981 */ /* 0x0002a2000c1e1500 */
[----:B0-----:R-:W-:Y:S01]  /*3b40*/  IMAD.WIDE R30, R34, 0x2, R36 ;  /* 0x00000002221e7825 */ /* 0x001fe200078e0224 */
[----:B------:R-:W-:-:S03]  /*3b50*/  ISETP.GE.AND P4, PT, R202, UR4, PT ;  /* 0x00000004ca007c0c */ /* 0x000fc6000bf86270 */
[----:B------:R-:W-:Y:S01]  /*3b60*/  IMAD R34, R203, c[0x0][0x188], RZ ;  /* 0x00006200cb227a24 */ /* 0x000fe200078e02ff */
[----:B------:R-:W-:Y:S01]  /*3b70*/  ISETP.GE.AND P1, PT, R201, UR4, PT ;  /* 0x00000004c9007c0c */ /* 0x000fe2000bf26270 */
[----:B------:R-:W-:Y:S01]  /*3b80*/  IMAD R35, R202, c[0x0][0x188], RZ ;  /* 0x00006200ca237a24 */ /* 0x000fe200078e02ff */
[----:B------:R-:W-:Y:S01]  /*3b90*/  PRMT R48, RZ, 0x7610, R48 ;  /* 0x00007610ff307816 */ /* 0x000fe20000000030 */
[----:B-1----:R-:W-:Y:S01]  /*3ba0*/  IMAD.WIDE R22, R34, 0x2, R36 ;  /* 0x0000000222167825 */ /* 0x002fe200078e0224 */
[C---:B------:R-:W-:Y:S01]  /*3bb0*/  ISETP.GE.AND P5, PT, R199.reuse, UR4, PT ;  /* 0x00000004c7007c0c */ /* 0x040fe2000bfa6270 */
[----:B------:R0:W2:Y:S02]  /*3bc0*/  @!P2 LDG.E.U16 R111, [R30.64] ;  /* 0x000000061e6fa981 */ /* 0x0000a4000c1e1500 */
[----:B------:R-:W-:Y:S01]  /*3bd0*/  IMAD R34, R199, c[0x0][0x188], RZ ;  /* 0x00006200c7227a24 */ /* 0x000fe200078e02ff */
[----:B------:R-:W-:Y:S01]  /*3be0*/  PRMT R158, RZ, 0x7610, R158 ;  /* 0x00007610ff9e7816 */ /* 0x000fe2000000009e */
[----:B------:R-:W-:Y:S01]  /*3bf0*/  IMAD.WIDE R28, R35, 0x2, R36 ;  /* 0x00000002231c7825 */ /* 0x000fe200078e0224 */
[----:B------:R1:W2:Y:S01]  /*3c00*/  @!P3 LDG.E.U16 R48, [R22.64] ;  /* 0x000000061630b981 */ /* 0x0002a2000c1e1500 */
[----:B------:R-:W-:-:S02]  /*3c10*/  PRMT R112, RZ, 0x7610, R112 ;  /* 0x00007610ff707816 */ /* 0x000fc40000000070 */
[----:B------:R-:W-:Y:S01]  /*3c20*/  PRMT R173, RZ, 0x7610, R173 ;  /* 0x00007610ffad7816 */ /* 0x000fe200000000ad */
[----:B------:R1:W2:Y:S01]  /*3c30*/  @!P4 LDG.E.U16 R158, [R28.64] ;  /* 0x000000061c9ec981 */ /* 0x0002a2000c1e1500 */
[----:B0-----:R-:W-:-:S04]  /*3c40*/  IMAD.WIDE R30, R34, 0x2, R36 ;  /* 0x00000002221e7825 */ /* 0x001fc800078e0224 */
[----:B------:R-:W-:Y:S01]  /*3c50*/  IMAD R34, R201, c[0x0][0x188], RZ ;  /* 0x00006200c9227a24 */ /* 0x000fe200078e02ff */
[C---:B------:R-:W-:Y:S01]  /*3c60*/  ISETP.GE.AND P4, PT, R195.reuse, UR4, PT ;  /* 0x00000004c3007c0c */ /* 0x040fe2000bf86270 */
[C---:B------:R-:W-:Y:S01]  /*3c70*/  IMAD R35, R198.reuse, c[0x0][0x188], RZ ;  /* 0x00006200c6237a24 */ /* 0x040fe200078e02ff */
[----:B------:R-:W-:Y:S01]  /*3c80*/  ISETP.GE.AND P3, PT, R198, UR4, PT ;  /* 0x00000004c6007c0c */ /* 0x000fe2000bf66270 */
[----:B-1----:R-:W-:Y:S01]  /*3c90*/  IMAD.WIDE R22, R34, 0x2, R36 ;  /* 0x0000000222167825 */ /* 0x002fe200078e0224 */
[----:B------:R0:W2:Y:S03]  /*3ca0*/  @!P5 LDG.E.U16 R173, [R30.64] ;  /* 0x000000061eadd981 */ /* 0x0000a6000c1e1500 */
[----:B------:R-:W-:Y:S01]  /*3cb0*/  IMAD R34, R195, c[0x0][0x188], RZ ;  /* 0x00006200c3227a24 */ /* 0x000fe200078e02ff */
[----:B------:R1:W2:Y:S01]  /*3cc0*/  @!P1 LDG.E.U16 R112, [R22.64] ;  /* 0x0000000616709981 */ /* 0x0002a2000c1e1500 */
[----:B------:R-:W-:-:S02]  /*3cd0*/  ISETP.GE.AND P1, PT, R191, UR4, PT ;  /* 0x00000004bf007c0c */ /* 0x000fc4000bf26270 */
[----:B------:R-:W-:Y:S01]  /*3ce0*/  PRMT R172, RZ, 0x7610, R172 ;  /* 0x00007610ffac7816 */ /* 0x000fe200000000ac */
[----:B0-----:R-:W-:Y:S01]  /*3cf0*/  IMAD.WIDE R30, R35, 0x2, R36 ;  /* 0x00000002231e7825 */ /* 0x001fe200078e0224 */
[----:B------:R-:W-:-:S03]  /*3d00*/  ISETP.GE.AND P2, PT, R200, UR4, PT ;  /* 0x00000004c8007c0c */ /* 0x000fc6000bf46270 */
[----:B------:R-:W-:Y:S01]  /*3d10*/  IMAD.WIDE R34, R34, 0x2, R36 ;  /* 0x0000000222227825 */ /* 0x000fe200078e0224 */
[----:B------:R-:W-:-:S03]  /*3d20*/  PRMT R114, RZ, 0x7610, R114 ;  /* 0x00007610ff727816 */ /* 0x000fc60000000072 */
[----:B-1----:R-:W-:Y:S01]  /*3d30*/  IMAD R23, R191, c[0x0][0x188], RZ ;  /* 0x00006200bf177a24 */ /* 0x002fe200078e02ff */
[----:B------:R-:W-:Y:S01]  /*3d40*/  ISETP.GE.AND P5, PT, R187, UR4, PT ;  /* 0x00000004bb007c0c */ /* 0x000fe2000bfa6270 */
[----:B------:R-:W-:Y:S01]  /*3d50*/  IMAD R29, R200, c[0x0][0x188], RZ ;  /* 0x00006200c81d7a24 */ /* 0x000fe200078e02ff */
[----:B------:R-:W-:Y:S01]  /*3d60*/  PRMT R171, RZ, 0x7610, R171 ;  /* 0x00007610ffab7816 */ /* 0x000fe200000000ab */
[----:B------:R0:W2:Y:S01]  /*3d70*/  @!P4 LDG.E.U16 R172, [R34.64] ;  /* 0x0000000622acc981 */ /* 0x0000a2000c1e1500 */
[----:B------:R-:W-:Y:S01]  /*3d80*/  IMAD.WIDE R22, R23, 0x2, R36 ;  /* 0x0000000217167825 */ /* 0x000fe200078e0224 */
[----:B------:R-:W-:Y:S02]  /*3d90*/  ISETP.GE.AND P4, PT, R196, UR4, PT ;  /* 0x00000004c4007c0c */ /* 0x000fe4000bf86270 */
[----:B------:R-:W-:Y:S01]  /*3da0*/  PRMT R113, RZ, 0x7610, R113 ;  /* 0x00007610ff717816 */ /* 0x000fe20000000071 */
[----:B------:R-:W-:Y:S01]  /*3db0*/  IMAD.WIDE R28, R29, 0x2, R36 ;  /* 0x000000021d1c7825 */ /* 0x000fe200078e0224 */
[----:B------:R1:W2:Y:S01]  /*3dc0*/  @!P3 LDG.E.U16 R114, [R30.64] ;  /* 0x000000061e72b981 */ /* 0x0002a2000c1e1500 */
[----:B------:R-:W-:-:S02]  /*3dd0*/  PRMT R170, RZ, 0x7610, R170 ;  /* 0x00007610ffaa7816 */ /* 0x000fc400000000aa */
[----:B0-----:R-:W-:Y:S01]  /*3de0*/  IMAD R35, R187, c[0x0][0x188], RZ ;  /* 0x00006200bb237a24 */ /* 0x001fe200078e02ff */
[----:B------:R0:W2:Y:S01]  /*3df0*/  @!P1 LDG.E.U16 R171, [R22.64] ;  /* 0x0000000616ab9981 */ /* 0x0000a2000c1e1500 */
[----:B------:R-:W-:Y:S02]  /*3e00*/  ISETP.GE.AND P3, PT, R197, UR4, PT ;  /* 0x00000004c5007c0c */ /* 0x000fe4000bf66270 */
[----:B------:R-:W-:Y:S01]  /*3e10*/  PRMT R116, RZ, 0x7610, R116 ;  /* 0x00007610ff747816 */ /* 0x000fe20000000074 */
[----:B------:R0:W2:Y:S01]  /*3e20*/  @!P2 LDG.E.U16 R113, [R28.64] ;  /* 0x000000061c71a981 */ /* 0x0000a2000c1e1500 */
[----:B-1----:R-:W-:Y:S02]  /*3e30*/  IMAD R31, R196, c[0x0][0x188], RZ ;  /* 0x00006200c41f7a24 */ /* 0x002fe400078e02ff */
[----:B0-----:R-:W-:Y:S01]  /*3e40*/  IMAD.WIDE R22, R35, 0x2, R36 ;  /* 0x0000000223167825 */ /* 0x001fe200078e0224 */
[----:B------:R-:W-:-:S03]  /*3e50*/  ISETP.GE.AND P2, PT, R183, UR4, PT ;  /* 0x00000004b7007c0c */ /* 0x000fc6000bf46270 */
[----:B------:R-:W-:Y:S01]  /*3e60*/  IMAD.WIDE R30, R31, 0x2, R36 ;  /* 0x000000021f1e7825 */ /* 0x000fe200078e0224 */
[----:B------:R0:W2:Y:S01]  /*3e70*/  @!P5 LDG.E.U16 R170, [R22.64] ;  /* 0x0000000616aad981 */ /* 0x0000a2000c1e1500 */
[----:B------:R-:W-:Y:S02]  /*3e80*/  ISETP.GE.AND P5, PT, R136, UR4, PT ;  /* 0x0000000488007c0c */ /* 0x000fe4000bfa6270 */
[----:B------:R-:W-:Y:S01]  /*3e90*/  IMAD R29, R197, c[0x0][0x188], RZ ;  /* 0x00006200c51d7a24 */ /* 0x000fe200078e02ff */
[----:B------:R-:W-:Y:S01]  /*3ea0*/  PRMT R115, RZ, 0x7610, R115 ;  /* 0x00007610ff737816 */ /* 0x000fe20000000073 */
[----:B------:R1:W2:Y:S02]  /*3eb0*/  @!P4 LDG.E.U16 R116, [R30.64] ;  /* 0x000000061e74c981 */ /* 0x0002a4000c1e1500 */
[----:B------:R-:W-:Y:S01]  /*3ec0*/  IMAD.WIDE R28, R29, 0x2, R36 ;  /* 0x000000021d1c7825 */ /* 0x000fe200078e0224 */
[----:B------:R-:W-:-:S03]  /*3ed0*/  PRMT R51, RZ, 0x7610, R51 ;  /* 0x00007610ff337816 */ /* 0x000fc60000000033 */
[----:B------:R-:W-:Y:S01]  /*3ee0*/  IMAD R35, R183, c[0x0][0x188], RZ ;  /* 0x00006200b7237a24 */ /* 0x000fe200078e02ff */
[----:B------:R0:W2:Y:S01]  /*3ef0*/  @!P3 LDG.E.U16 R115, [R28.64] ;  /* 0x000000061c73b981 */ /* 0x0000a2000c1e1500 */
[----:B------:R-:W-:Y:S02]  /*3f00*/  IMAD R34, R136, c[0x0][0x188], RZ ;  /* 0x0000620088227a24 */ /* 0x000fe400078e02ff */
[----:B-1----:R-:W-:Y:S01]  /*3f10*/  IMAD R31, R194, c[0x0][0x188], RZ ;  /* 0x00006200c21f7a24 */ /* 0x002fe200078e02ff */
[----:B------:R-:W-:Y:S02]  /*3f20*/  PRMT R50, RZ, 0x7610, R50 ;  /* 0x00007610ff327816 */ /* 0x000fe40000000032 */
[----:B------:R-:W-:Y:S01]  /*3f30*/  ISETP.GE.AND P4, PT, R193, UR4, PT ;  /* 0x00000004c1007c0c */ /* 0x000fe2000bf86270 */
[----:B0-----:R-:W-:-:S04]  /*3f40*/  IMAD.WIDE R22, R31, 0x2, R36 ;  /* 0x000000021f167825 */ /* 0x001fc800078e0224 */
[----:B------:R-:W-:-:S04]  /*3f50*/  IMAD.WIDE R28, R35, 0x2, R36 ;  /* 0x00000002231c7825 */ /* 0x000fc800078e0224 */
[----:B------:R-:W-:Y:S01]  /*3f60*/  IMAD.WIDE R30, R34, 0x2, R36 ;  /* 0x00000002221e7825 */ /* 0x000fe200078e0224 */
[----:B------:R0:W2:Y:S01]  /*3f70*/  @!P2 LDG.E.U16 R51, [R28.64] ;  /* 0x000000061c33a981 */ /* 0x0000a2000c1e1500 */
[----:B------:R-:W-:Y:S02]  /*3f80*/  ISETP.GE.AND P2, PT, R7, UR4, PT ;  /* 0x0000000407007c0c */ /* 0x000fe4000bf46270 */
[----:B------:R-:W-:Y:S01]  /*3f90*/  IMAD R35, R193, c[0x0][0x188], RZ ;  /* 0x00006200c1237a24 */ /* 0x000fe200078e02ff */
[----:B------:R1:W2:Y:S01]  /*3fa0*/  @!P5 LDG.E.U16 R50, [R30.64] ;  /* 0x000000061e32d981 */ /* 0x0002a2000c1e1500 */
[----:B------:R-:W-:Y:S01]  /*3fb0*/  PRMT R118, RZ, 0x7610, R118 ;  /* 0x00007610ff767816 */ /* 0x000fe20000000076 */
[----:B------:R-:W-:Y:S02]  /*3fc0*/  IMAD R34, R7, c[0x0][0x188], RZ ;  /* 0x0000620007227a24 */ /* 0x000fe400078e02ff */
[----:B0-----:R-:W-:Y:S01]  /*3fd0*/  IMAD.WIDE R28, R35, 0x2, R36 ;  /* 0x00000002231c7825 */ /* 0x001fe200078e0224 */
[----:B------:R-:W-:-:S04]  /*3fe0*/  PRMT R168, RZ, 0x7610, R168 ;  /* 0x00007610ffa87816 */ /* 0x000fc800000000a8 */
[----:B------:R0:W2:Y:S02]  /*3ff0*/  @!P4 LDG.E.U16 R118, [R28.64] ;  /* 0x000000061c76c981 */ /* 0x0000a4000c1e1500 */
[----:B0-----:R-:W-:-:S05]  /*4000*/  IMAD.WIDE R28, R34, 0x2, R36 ;  /* 0x00000002221c7825 */ /* 0x001fca00078e0224 */
[----:B------:R0:W2:Y:S01]  /*4010*/  @!P2 LDG.E.U16 R168, [R28.64] ;  /* 0x000000061ca8a981 */ /* 0x0000a2000c1e1500 */
[----:B------:R-:W-:Y:S02]  /*4020*/  ISETP.GE.AND P3, PT, R194, UR4, PT ;  /* 0x00000004c2007c0c */ /* 0x000fe4000bf66270 */
[C---:B------:R-:W-:Y:S02]  /*4030*/  ISETP.GE.AND P1, PT, R192.reuse, UR4, PT ;  /* 0x00000004c0007c0c */ /* 0x040fe4000bf26270 */
[----:B------:R-:W-:Y:S01]  /*4040*/  PRMT R117, RZ, 0x7610, R117 ;  /* 0x00007610ff757816 */ /* 0x000fe20000000075 */
[----:B------:R-:W-:Y:S01]  /*4050*/  IMAD R35, R192, c[0x0][0x188], RZ ;  /* 0x00006200c0237a24 */ /* 0x000fe200078e02ff */
[----:B------:R-:W-:Y:S01]  /*4060*/  PRMT R119, RZ, 0x7610, R119 ;  /* 0x00007610ff777816 */ /* 0x000fe20000000077 */
[----:B------:R-:W-:-:S06]  /*4070*/  IMAD R34, R189, c[0x0][0x188], RZ ;  /* 0x00006200bd227a24 */ /* 0x000fcc00078e02ff */
[----:B------:R0:W2:Y:S01]  /*4080*/  @!P3 LDG.E.U16 R117, [R22.64] ;  /* 0x000000061675b981 */ /* 0x0000a2000c1e1500 */
[----:B------:R-:W-:Y:S02]  /*4090*/  ISETP.GE.AND P3, PT, R190, UR4, PT ;  /* 0x00000004be007c0c */ /* 0x000fe4000bf66270 */
[----:B------:R-:W-:Y:S01]  /*40a0*/  PRMT R120, RZ, 0x7610, R120 ;  /* 0x00007610ff787816 */ /* 0x000fe20000000078 */
[----:B0-----:R-:W-:-:S04]  /*40b0*/  IMAD.WIDE R22, R35, 0x2, R36 ;  /* 0x0000000223167825 */ /* 0x001fc800078e0224 */
[----:B------:R-:W-:Y:S01]  /*40c0*/  IMAD R35, R190, c[0x0][0x188], RZ ;  /* 0x00006200be237a24 */ /* 0x000fe200078e02ff */
[----:B------:R0:W2:Y:S01]  /*40d0*/  @!P1 LDG.E.U16 R119, [R22.64] ;  /* 0x0000000616779981 */ /* 0x0000a2000c1e1500 */
[----:B------:R-:W-:Y:S01]  /*40e0*/  ISETP.GE.AND P1, PT, R188, UR4, PT ;  /* 0x00000004bc007c0c */ /* 0x000fe2000bf26270 */
[----:B------:R-:W-:Y:S01]  /*40f0*/  IMAD.WIDE R28, R34, 0x2, R36 ;  /* 0x00000002221c7825 */ /* 0x000fe200078e0224 */
[----:B------:R-:W-:-:S03]  /*4100*/  PRMT R122, RZ, 0x7610, R122 ;  /* 0x00007610ff7a7816 */ /* 0x000fc6000000007a */
[----:B------:R-:W-:Y:S02]  /*4110*/  IMAD R34, R188, c[0x0][0x188], RZ ;  /* 0x00006200bc227a24 */ /* 0x000fe400078e02ff */
[----:B0-----:R-:W-:Y:S01]  /*4120*/  IMAD.WIDE R22, R35, 0x2, R36 ;  /* 0x0000000223167825 */ /* 0x001fe200078e0224 */
[----:B------:R-:W-:-:S04]  /*4130*/  ISETP.GE.AND P2, PT, R186, UR4, PT ;  /* 0x00000004ba007c0c */ /* 0x000fc8000bf46270 */
[----:B------:R0:W2:Y:S01]  /*4140*/  @!P3 LDG.E.U16 R120, [R22.64] ;  /* 0x000000061678b981 */ /* 0x0000a2000c1e1500 */
[----:B-1----:R-:W-:Y:S01]  /*4150*/  IMAD R30, R186, c[0x0][0x188], RZ ;  /* 0x00006200ba1e7a24 */ /* 0x002fe200078e02ff */
[----:B------:R-:W-:Y:S01]  /*4160*/  PRMT R123, RZ, 0x7610, R123 ;  /* 0x00007610ff7b7816 */ /* 0x000fe2000000007b */
[----:B0-----:R-:W-:-:S05]  /*4170*/  IMAD.WIDE R22, R34, 0x2, R36 ;  /* 0x0000000222167825 */ /* 0x001fca00078e0224 */
[----:B------:R0:W3:Y:S01]  /*4180*/  @!P1 LDG.E.U16 R122, [R22.64] ;  /* 0x00000006167a9981 */ /* 0x0000e2000c1e1500 */
[----:B------:R-:W-:Y:S02]  /*4190*/  ISETP.GE.AND P1, PT, R185, UR4, PT ;  /* 0x00000004b9007c0c */ /* 0x000fe4000bf26270 */
[----:B------:R-:W-:Y:S01]  /*41a0*/  PRMT R137, RZ, 0x7610, R137 ;  /* 0x00007610ff897816 */ /* 0x000fe20000000089 */
[----:B0-----:R-:W-:-:S04]  /*41b0*/  IMAD.WIDE R22, R30, 0x2, R36 ;  /* 0x000000021e167825 */ /* 0x001fc800078e0224 */
[----:B------:R-:W-:Y:S01]  /*41c0*/  IMAD R30, R185, c[0x0][0x188], RZ ;  /* 0x00006200b91e7a24 */ /* 0x000fe200078e02ff */
[----:B------:R0:W3:Y:S01]  /*41d0*/  @!P2 LDG.E.U16 R123, [R22.64] ;  /* 0x00000006167ba981 */ /* 0x0000e2000c1e1500 */
[----:B------:R-:W-:Y:S02]  /*41e0*/  ISETP.GE.AND P2, PT, R184, UR4, PT ;  /* 0x00000004b8007c0c */ /* 0x000fe4000bf46270 */
[----:B------:R-:W-:Y:S01]  /*41f0*/  PRMT R138, RZ, 0x7610, R138 ;  /* 0x00007610ff8a7816 */ /* 0x000fe2000000008a */
[----:B0-----:R-:W-:-:S04]  /*4200*/  IMAD.WIDE R22, R30, 0x2, R36 ;  /* 0x000000021e167825 */ /* 0x001fc800078e0224 */
[----:B------:R-:W-:Y:S01]  /*4210*/  IMAD R30, R184, c[0x0][0x188], RZ ;  /* 0x00006200b81e7a24 */ /* 0x000fe200078e02ff */
[----:B------:R0:W3:Y:S01]  /*4220*/  @!P1 LDG.E.U16 R137, [R22.64] ;  /* 0x0000000616899981 */ /* 0x0000e2000c1e1500 */
[----:B------:R-:W-:Y:S02]  /*4230*/  ISETP.GE.AND P1, PT, R182, UR4, PT ;  /* 0x00000004b6007c0c */ /* 0x000fe4000bf26270 */
[----:B------:R-:W-:Y:S02]  /*4240*/  ISETP.GE.AND P4, PT, R189, UR4, PT ;  /* 0x00000004bd007c0c */ /* 0x000fe4000bf86270 */
[----:B------:R-:W-:Y:S01]  /*4250*/  PRMT R139, RZ, 0x7610, R139 ;  /* 0x00007610ff8b7816 */ /* 0x000fe2000000008b */
[----:B0-----:R-:W-:-:S04]  /*4260*/  IMAD.WIDE R22, R30, 0x2, R36 ;  /* 0x000000021e167825 */ /* 0x001fc800078e0224 */
[----:B------:R-:W-:Y:S01]  /*4270*/  IMAD R30, R182, c[0x0][0x188], RZ ;  /* 0x00006200b61e7a24 */ /* 0x000fe200078e02ff */
[----:B------:R0:W3:Y:S01]  /*4280*/  @!P2 LDG.E.U16 R138, [R22.64] ;  /* 0x00000006168aa981 */ /* 0x0000e2000c1e1500 */
[----:B------:R-:W-:Y:S02]  /*4290*/  ISETP.GE.AND P2, PT, R181, UR4, PT ;  /* 0x00000004b5007c0c */ /* 0x000fe4000bf46270 */
[----:B------:R-:W-:Y:S02]  /*42a0*/  PRMT R121, RZ, 0x7610, R121 ;  /* 0x00007610ff797816 */ /* 0x000fe40000000079 */
[----:B------:R-:W-:-:S04]  /*42b0*/  PRMT R140, RZ, 0x7610, R140 ;  /* 0x00007610ff8c7816 */ /* 0x000fc8000000008c */
[----:B------:R1:W3:Y:S01]  /*42c0*/  @!P4 LDG.E.U16 R121, [R28.64] ;  /* 0x000000061c79c981 */ /* 0x0002e2000c1e1500 */
[----:B0-----:R-:W-:-:S04]  /*42d0*/  IMAD.WIDE R22, R30, 0x2, R36 ;  /* 0x000000021e167825 */ /* 0x001fc800078e0224 */
[----:B------:R-:W-:Y:S01]  /*42e0*/  IMAD R30, R181, c[0x0][0x188], RZ ;  /* 0x00006200b51e7a24 */ /* 0x000fe200078e02ff */
[----:B------:R0:W3:Y:S01]  /*42f0*/  @!P1 LDG.E.U16 R139, [R22.64] ;  /* 0x00000006168b9981 */ /* 0x0000e2000c1e1500 */
[C---:B------:R-:W-:Y:S01]  /*4300*/  ISETP.GE.AND P1, PT, R180.reuse, UR4, PT ;  /* 0x00000004b4007c0c */ /* 0x040fe2000bf26270 */
        /* <DEDUP_REMOVED lines=24> */
[----:B------:R-:W-:-:S03]  /*4490*/  ISETP.GE.AND P2, PT, R9, UR4, PT ;  /* 0x0000000409007c0c */ /* 0x000fc6000bf46270 */
[----:B------:R-:W1:Y:S01]  /*44a0*/  S2R R35, SR_TID.X ;  /* 0x0000000000237919 */ /* 0x000e620000002100 */
[----:B0-----:R-:W-:Y:S01]  /*44b0*/  IMAD.WIDE R22, R28, 0x2, R36 ;  /* 0x000000021c167825 */ /* 0x001fe200078e0224 */
[----:B------:R-:W-:-:S03]  /*44c0*/  PRMT R146, RZ, 0x7610, R146 ;  /* 0x00007610ff927816 */ /* 0x000fc60000000092 */
[----:B------:R-:W-:Y:S01]  /*44d0*/  IMAD R28, R9, c[0x0][0x188], RZ ;  /* 0x00006200091c7a24 */ /* 0x000fe200078e02ff */
[----:B------:R0:W3:Y:S01]  /*44e0*/  @!P1 LDG.E.U16 R145, [R22.64] ;  /* 0x0000000616919981 */ /* 0x0000e2000c1e1500 */
[----:B------:R-:W-:Y:S02]  /*44f0*/  ISETP.GE.AND P1, PT, R10, UR4, PT ;  /* 0x000000040a007c0c */ /* 0x000fe4000bf26270 */
[----:B------:R-:W-:Y:S01]  /*4500*/  PRMT R147, RZ, 0x7610, R147 ;  /* 0x00007610ff937816 */ /* 0x000fe20000000093 */
[----:B0-----:R-:W-:-:S04]  /*4510*/  IMAD.WIDE R22, R28, 0x2, R36 ;  /* 0x000000021c167825 */ /* 0x001fc800078e0224 */
[----:B------:R-:W-:Y:S01]  /*4520*/  IMAD R28, R10, c[0x0][0x188], RZ ;  /* 0x000062000a1c7a24 */ /* 0x000fe200078e02ff */
[----:B------:R0:W3:Y:S03]  /*4530*/  @!P2 LDG.E.U16 R146, [R22.64] ;  /* 0x000000061692a981 */ /* 0x0000e6000c1e1500 */
[----:B0-----:R-:W-:-:S05]  /*4540*/  IMAD.WIDE R22, R28, 0x2, R36 ;  /* 0x000000021c167825 */ /* 0x001fca00078e0224 */
[----:B------:R0:W3:Y:S04]  /*4550*/  @!P1 LDG.E.U16 R147, [R22.64] ;  /* 0x0000000616939981 */ /* 0x0000e8000c1e1500 */
[----:B------:R-:W-:Y:S01]  /*4560*/  BAR.SYNC.DEFER_BLOCKING 0x0 ;  /* 0x0000000000007b1d */ /* 0x000fe20000010000 */
[-C--:B------:R-:W-:Y:S02]  /*4570*/  LOP3.LUT R41, R41, R40.reuse, RZ, 0x3c, !PT ;  /* 0x0000002829297212 */ /* 0x080fe400078e3cff */
[----:B-1----:R-:W-:Y:S02]  /*4580*/  LOP3.LUT R29, R35, 0x7f, RZ, 0xc0, !PT ;  /* 0x0000007f231d7812 */ /* 0x002fe400078ec0ff */
[----:B------:R-:W-:Y:S02]  /*4590*/  LOP3.LUT R40, R41, R40, RZ, 0x3c, !PT ;  /* 0x0000002829287212 */ /* 0x000fe400078e3cff */
[----:B------:R-:W-:-:S02]  /*45a0*/  ISETP.GE.AND P2, PT, R29, UR4, PT ;  /* 0x000000041d007c0c */ /* 0x000fc4000bf46270 */
[----:B------:R-:W-:Y:S02]  /*45b0*/  LOP3.LUT R43, R43, R42, RZ, 0x3c, !PT ;  /* 0x0000002a2b2b7212 */ /* 0x000fe400078e3cff */
[----:B------:R-:W-:Y:S02]  /*45c0*/  LOP3.LUT R41, R41, R40, RZ, 0x3c, !PT ;  /* 0x0000002829297212 */ /* 0x000fe400078e3cff */
[C---:B------:R-:W-:Y:S02]  /*45d0*/  LOP3.LUT R42, R43.reuse, R42, RZ, 0x3c, !PT ;  /* 0x0000002a2b2a7212 */ /* 0x040fe400078e3cff */
[----:B------:R-:W-:Y:S01]  /*45e0*/  PRMT R148, RZ, 0x7610, R148 ;  /* 0x00007610ff947816 */ /* 0x000fe20000000094 */
[C---:B0-----:R-:W-:Y:S01]  /*45f0*/  IMAD.WIDE R22, R12.reuse, 0x2, R40 ;  /* 0x000000020c167825 */ /* 0x041fe200078e0228 */
[----:B------:R-:W-:Y:S02]  /*4600*/  LOP3.LUT R43, R43, R42, RZ, 0x3c, !PT ;  /* 0x0000002a2b2b7212 */ /* 0x000fe400078e3cff */
[----:B------:R-:W-:Y:S01]  /*4610*/  PRMT R149, RZ, 0x7610, R149 ;  /* 0x00007610ff957816 */ /* 0x000fe20000000095 */
[--C-:B------:R-:W-:Y:S01]  /*4620*/  IMAD.MOV.U32 R34, RZ, RZ, R150.reuse ;  /* 0x000000ffff227224 */ /* 0x100fe200078e0096 */
[----:B------:R0:W3:Y:S01]  /*4630*/  @!P2 LDG.E.U16 R148, [R22.64] ;  /* 0x000000061694a981 */ /* 0x0000e2000c1e1500 */
[----:B------:R-:W-:Y:S01]  /*4640*/  IMAD.MOV.U32 R35, RZ, RZ, R151 ;  /* 0x000000ffff237224 */ /* 0x000fe200078e0097 */
[----:B------:R-:W-:Y:S01]  /*4650*/  PRMT R150, RZ, 0x7610, R150 ;  /* 0x00007610ff967816 */ /* 0x000fe20000000096 */
[----:B0-----:R-:W-:-:S05]  /*4660*/  IMAD.WIDE R22, R12, 0x2, R42 ;  /* 0x000000020c167825 */ /* 0x001fca00078e022a */
[----:B------:R0:W3:Y:S01]  /*4670*/  @!P2 LDG.E.U16 R149, [R22.64] ;  /* 0x000000061695a981 */ /* 0x0000e2000c1e1500 */
[----:B------:R-:W-:Y:S01]  /*4680*/  PRMT R151, RZ, 0x7610, R151 ;  /* 0x00007610ff977816 */ /* 0x000fe20000000097 */
[----:B0-----:R-:W-:-:S05]  /*4690*/  IMAD.WIDE R22, R12, 0x2, R34 ;  /* 0x000000020c167825 */ /* 0x001fca00078e0222 */
[----:B------:R0:W3:Y:S01]  /*46a0*/  @!P2 LDG.E.U16 R150, [R22.64] ;  /* 0x000000061696a981 */ /* 0x0000e2000c1e1500 */
[----:B------:R-:W-:Y:S01]  /*46b0*/  PRMT R152, RZ, 0x7610, R152 ;  /* 0x00007610ff987816 */ /* 0x000fe20000000098 */
[----:B------:R-:W-:Y:S02]  /*46c0*/  IMAD.MOV.U32 R30, RZ, RZ, R153 ;  /* 0x000000ffff1e7224 */ /* 0x000fe400078e0099 */
[----:B0-----:R-:W-:-:S05]  /*46d0*/  IMAD.WIDE R22, R12, 0x2, R82 ;  /* 0x000000020c167825 */ /* 0x001fca00078e0252 */
[----:B------:R0:W4:Y:S01]  /*46e0*/  @!P2 LDG.E.U16 R151, [R22.64] ;  /* 0x000000061697a981 */ /* 0x000122000c1e1500 */
[----:B------:R-:W-:Y:S01]  /*46f0*/  IMAD.MOV.U32 R31, RZ, RZ, R154 ;  /* 0x000000ffff1f7224 */ /* 0x000fe200078e009a */
[----:B------:R-:W-:Y:S02]  /*4700*/  PRMT R153, RZ, 0x7610, R153 ;  /* 0x00007610ff997816 */ /* 0x000fe40000000099 */
[----:B------:R-:W-:Y:S01]  /*4710*/  LOP3.LUT R59, R59, R58, RZ, 0x3c, !PT ;  /* 0x0000003a3b3b7212 */ /* 0x000fe200078e3cff */
[----:B0-----:R-:W-:-:S03]  /*4720*/  IMAD.WIDE R22, R12, 0x2, R38 ;  /* 0x000000020c167825 */ /* 0x001fc600078e0226 */
[C---:B------:R-:W-:Y:S02]  /*4730*/  LOP3.LUT R58, R59.reuse, R58, RZ, 0x3c, !PT ;  /* 0x0000003a3b3a7212 */ /* 0x040fe400078e3cff */
[----:B------:R0:W5:Y:S01]  /*4740*/  @!P2 LDG.E.U16 R152, [R22.64] ;  /* 0x000000061698a981 */ /* 0x000162000c1e1500 */
[----:B------:R-:W-:Y:S02]  /*4750*/  PRMT R154, RZ, 0x7610, R154 ;  /* 0x00007610ff9a7816 */ /* 0x000fe4000000009a */
[----:B------:R-:W-:Y:S01]  /*4760*/  LOP3.LUT R59, R59, R58, RZ, 0x3c, !PT ;  /* 0x0000003a3b3b7212 */ /* 0x000fe200078e3cff */
[----:B0-----:R-:W-:-:S05]  /*4770*/  IMAD.WIDE R22, R12, 0x2, R30 ;  /* 0x000000020c167825 */ /* 0x001fca00078e021e */
[----:B------:R0:W5:Y:S04]  /*4780*/  @!P2 LDG.E.U16 R153, [R22.64] ;  /* 0x000000061699a981 */ /* 0x000168000c1e1500 */
[----:B--2---:R1:W-:Y:S01]  /*4790*/  STS.U16 [R4], R155 ;  /* 0x0000009b04007388 */ /* 0x0043e20000000400 */
[----:B0-----:R-:W-:Y:S01]  /*47a0*/  IMAD.WIDE R22, R12, 0x2, R74 ;  /* 0x000000020c167825 */ /* 0x001fe200078e024a */
[----:B-1----:R-:W-:-:S04]  /*47b0*/  PRMT R155, RZ, 0x7610, R155 ;  /* 0x00007610ff9b7816 */ /* 0x002fc8000000009b */
[----:B------:R0:W2:Y:S01]  /*47c0*/  @!P2 LDG.E.U16 R154, [R22.64] ;  /* 0x00000006169aa981 */ /* 0x0000a2000c1e1500 */
[----:B------:R-:W-:Y:S02]  /*47d0*/  IMAD.MOV.U32 R28, RZ, RZ, R157 ;  /* 0x000000ffff1c7224 */ /* 0x000fe400078e009d */
[--C-:B------:R-:W-:Y:S01]  /*47e0*/  IMAD.MOV.U32 R29, RZ, RZ, R156.reuse ;  /* 0x000000ffff1d7224 */ /* 0x100fe200078e009c */
[----:B------:R-:W-:Y:S01]  /*47f0*/  PRMT R156, RZ, 0x7610, R156 ;  /* 0x00007610ff9c7816 */ /* 0x000fe2000000009c */
[----:B0-----:R-:W-:Y:S01]  /*4800*/  IMAD.WIDE R22, R12, 0x2, R58 ;  /* 0x000000020c167825 */ /* 0x001fe200078e023a */
[----:B------:R-:W-:-:S04]  /*4810*/  LOP3.LUT R81, R81, R80, RZ, 0x3c, !PT ;  /* 0x0000005051517212 */ /* 0x000fc800078e3cff */
[----:B------:R0:W2:Y:S01]  /*4820*/  @!P2 LDG.E.U16 R155, [R22.64] ;  /* 0x00000006169ba981 */ /* 0x0000a2000c1e1500 */
[----:B------:R-:W-:Y:S02]  /*4830*/  LOP3.LUT R80, R81, R80, RZ, 0x3c, !PT ;  /* 0x0000005051507212 */ /* 0x000fe400078e3cff */
[----:B------:R-:W-:Y:S02]  /*4840*/  PRMT R157, RZ, 0x7610, R157 ;  /* 0x00007610ff9d7816 */ /* 0x000fe4000000009d */
[----:B------:R-:W-:Y:S01]  /*4850*/  LOP3.LUT R133, R133, R132, RZ, 0x3c, !PT ;  /* 0x0000008485857212 */ /* 0x000fe200078e3cff */
[----:B0-----:R-:W-:Y:S01]  /*4860*/  IMAD.WIDE R22, R12, 0x2, R28 ;  /* 0x000000020c167825 */ /* 0x001fe200078e021c */
[----:B------:R-:W-:-:S04]  /*4870*/  LOP3.LUT R81, R81, R80, RZ, 0x3c, !PT ;  /* 0x0000005051517212 */ /* 0x000fc800078e3cff */
[----:B------:R0:W2:Y:S01]  /*4880*/  @!P2 LDG.E.U16 R156, [R22.64] ;  /* 0x00000006169ca981 */ /* 0x0000a2000c1e1500 */
[----:B------:R-:W-:Y:S02]  /*4890*/  LOP3.LUT R132, R133, R132, RZ, 0x3c, !PT ;  /* 0x0000008485847212 */ /* 0x000fe400078e3cff */
[----:B------:R-:W-:Y:S01]  /*48a0*/  LOP3.LUT R61, R61, R60, RZ, 0x3c, !PT ;  /* 0x0000003c3d3d7212 */ /* 0x000fe200078e3cff */
[----:B------:R1:W-:Y:S01]  /*48b0*/  STS.U16 [R4+0xc00], R177 ;  /* 0x000c00b104007388 */ /* 0x0003e20000000400 */
[----:B0-----:R-:W-:Y:S01]  /*48c0*/  IMAD.WIDE R22, R12, 0x2, R24 ;  /* 0x000000020c167825 */ /* 0x001fe200078e0218 */
[----:B------:R-:W-:Y:S02]  /*48d0*/  LOP3.LUT R133, R133, R132, RZ, 0x3c, !PT ;  /* 0x0000008485857212 */ /* 0x000fe400078e3cff */
[----:B-1----:R-:W-:Y:S02]  /*48e0*/  PRMT R177, RZ, 0x7610, R177 ;  /* 0x00007610ffb17816 */ /* 0x002fe400000000b1 */
[----:B------:R0:W2:Y:S01]  /*48f0*/  @!P2 LDG.E.U16 R157, [R22.64] ;  /* 0x00000006169da981 */ /* 0x0000a2000c1e1500 */
[----:B------:R-:W-:-:S03]  /*4900*/  LOP3.LUT R60, R61, R60, RZ, 0x3c, !PT ;  /* 0x0000003c3d3c7212 */ /* 0x000fc600078e3cff */
        /* <DEDUP_REMOVED lines=8> */
[----:B-1----:R-:W-:-:S04]  /*4990*/  PRMT R175, RZ, 0x7610, R175 ;  /* 0x00007610ffaf7816 */ /* 0x002fc800000000af */
[----:B------:R0:W2:Y:S01]  /*49a0*/  @!P2 LDG.E.U16 R176, [R22.64] ;  /* 0x0000000616b0a981 */ /* 0x0000a2000c1e1500 */
[----:B------:R-:W-:-:S03]  /*49b0*/  LOP3.LUT R52, R53, R52, RZ, 0x3c, !PT ;  /* 0x0000003435347212 */ /* 0x000fc600078e3cff */
[----:B------:R1:W-:Y:S01]  /*49c0*/  STS.U16 [R4+0x1800], R174 ;  /* 0x001800ae04007388 */ /* 0x0003e20000000400 */
[C---:B0-----:R-:W-:Y:S01]  /*49d0*/  IMAD.WIDE R22, R12.reuse, 0x2, R60 ;  /* 0x000000020c167825 */ /* 0x041fe200078e023c */
[----:B------:R-:W-:Y:S02]  /*49e0*/  LOP3.LUT R53, R53, R52, RZ, 0x3c, !PT ;  /* 0x0000003435357212 */ /* 0x000fe400078e3cff */
[----:B-1----:R-:W-:Y:S02]  /*49f0*/  PRMT R174, RZ, 0x7610, R174 ;  /* 0x00007610ffae7816 */ /* 0x002fe400000000ae */
[----:B------:R0:W2:Y:S04]  /*4a00*/  @!P2 LDG.E.U16 R175, [R22.64] ;  /* 0x0000000616afa981 */ /* 0x0000a8000c1e1500 */
[----:B------:R1:W-:Y:S01]  /*4a10*/  STS.U16 [R4+0x800], R178 ;  /* 0x000800b204007388 */ /* 0x0003e20000000400 */
[----:B0-----:R-:W-:Y:S01]  /*4a20*/  IMAD.WIDE R22, R12, 0x2, R66 ;  /* 0x000000020c167825 */ /* 0x001fe200078e0242 */
[----:B-1----:R-:W-:-:S04]  /*4a30*/  PRMT R178, RZ, 0x7610, R178 ;  /* 0x00007610ffb27816 */ /* 0x002fc800000000b2 */
[----:B------:R0:W2:Y:S01]  /*4a40*/  @!P2 LDG.E.U16 R174, [R22.64] ;  /* 0x0000000616aea981 */ /* 0x0000a2000c1e1500 */
[----:B------:R-:W-:Y:S01]  /*4a50*/  LOP3.LUT R55, R55, R54, RZ, 0x3c, !PT ;  /* 0x0000003637377212 */ /* 0x000fe200078e3cff */
[----:B0-----:R-:W-:-:S03]  /*4a60*/  IMAD.WIDE R22, R12, 0x2, R52 ;  /* 0x000000020c167825 */ /* 0x001fc600078e0234 */
[----:B------:R-:W-:Y:S02]  /*4a70*/  LOP3.LUT R54, R55, R54, RZ, 0x3c, !PT ;  /* 0x0000003637367212 */ /* 0x000fe400078e3cff */
[----:B------:R0:W2:Y:S01]  /*4a80*/  @!P2 LDG.E.U16 R178, [R22.64] ;  /* 0x0000000616b2a981 */ /* 0x0000a2000c1e1500 */
[----:B------:R-:W-:-:S03]  /*4a90*/  LOP3.LUT R79, R79, R78, RZ, 0x3c, !PT ;  /* 0x0000004e4f4f7212 */ /* 0x000fc600078e3cff */
[----:B------:R-:W-:Y:S01]  /*4aa0*/  STS.U16 [R4+0x1c00], R49 ;  /* 0x001c003104007388 */ /* 0x000fe20000000400 */
[----:B------:R-:W-:Y:S01]  /*4ab0*/  LOP3.LUT R55, R55, R54, RZ, 0x3c, !PT ;  /* 0x0000003637377212 */ /* 0x000fe200078e3cff */
[----:B0-----:R-:W-:Y:S02]  /*4ac0*/  IMAD.MOV.U32 R22, RZ, RZ, R169 ;  /* 0x000000ffff167224 */ /* 0x001fe400078e00a9 */
[--C-:B------:R-:W-:Y:S01]  /*4ad0*/  IMAD.MOV.U32 R23, RZ, RZ, R167.reuse ;  /* 0x000000ffff177224 */ /* 0x100fe200078e00a7 */
[----:B------:R0:W-:Y:S01]  /*4ae0*/  STS.U16 [R4+0x2000], R48 ;  /* 0x0020003004007388 */ /* 0x0001e20000000400 */
[----:B------:R-:W-:Y:S02]  /*4af0*/  PRMT R167, RZ, 0x7610, R167 ;  /* 0x00007610ffa77816 */ /* 0x000fe400000000a7 */
[----:B------:R-:W-:Y:S02]  /*4b00*/  LOP3.LUT R78, R79, R78, RZ, 0x3c, !PT ;  /* 0x0000004e4f4e7212 */ /* 0x000fe400078e3cff */
[----:B------:R-:W-:Y:S01]  /*4b10*/  PRMT R169, RZ, 0x7610, R169 ;  /* 0x00007610ffa97816 */ /* 0x000fe200000000a9 */
[----:B0-----:R-:W-:Y:S01]  /*4b20*/  IMAD.WIDE R48, R12, 0x2, R22 ;  /* 0x000000020c307825 */ /* 0x001fe200078e0216 */
[----:B------:R-:W-:-:S02]  /*4b30*/  LOP3.LUT R77, R77, R76, RZ, 0x3c, !PT ;  /* 0x0000004c4d4d7212 */ /* 0x000fc400078e3cff */
[----:B------:R-:W-:Y:S02]  /*4b40*/  LOP3.LUT R79, R79, R78, RZ, 0x3c, !PT ;  /* 0x0000004e4f4f7212 */ /* 0x000fe400078e3cff */
[----:B------:R0:W2:Y:S01]  /*4b50*/  @!P2 LDG.E.U16 R167, [R48.64] ;  /* 0x0000000630a7a981 */ /* 0x0000a2000c1e1500 */
[----:B------:R-:W-:Y:S02]  /*4b60*/  LOP3.LUT R76, R77, R76, RZ, 0x3c, !PT ;  /* 0x0000004c4d4c7212 */ /* 0x000fe400078e3cff */
[----:B------:R-:W-:Y:S01]  /*4b70*/  LOP3.LUT R73, R73, R72, RZ, 0x3c, !PT ;  /* 0x0000004849497212 */ /* 0x000fe200078e3cff */
[----:B------:R1:W-:Y:S01]  /*4b80*/  STS.U16 [R4+0x2800], R172 ;  /* 0x002800ac04007388 */ /* 0x0003e20000000400 */
[----:B0-----:R-:W-:Y:S01]  /*4b90*/  IMAD.WIDE R48, R12, 0x2, R54 ;  /* 0x000000020c307825 */ /* 0x001fe200078e0236 */
[----:B------:R-:W-:Y:S02]  /*4ba0*/  LOP3.LUT R77, R77, R76, RZ, 0x3c, !PT ;  /* 0x0000004c4d4d7212 */ /* 0x000fe400078e3cff */
[----:B-1----:R-:W-:-:S02]  /*4bb0*/  PRMT R172, RZ, 0x7610, R172 ;  /* 0x00007610ffac7816 */ /* 0x002fc400000000ac */
        /* <DEDUP_REMOVED lines=16> */
[----:B0-----:R-:W-:-:S03]  /*4cc0*/  IMAD.WIDE R48, R12, 0x2, R72 ;  /* 0x000000020c307825 */ /* 0x001fc600078e0248 */
[----:B------:R0:W-:Y:S01]  /*4cd0*/  STS.U16 [R4+0x3400], R51 ;  /* 0x0034003304007388 */ /* 0x0001e20000000400 */
[----:B-1----:R-:W-:-:S03]  /*4ce0*/  PRMT R173, RZ, 0x7610, R173 ;  /* 0x00007610ffad7816 */ /* 0x002fc600000000ad */
[----:B------:R1:W2:Y:S01]  /*4cf0*/  @!P2 LDG.E.U16 R170, [R48.64] ;  /* 0x0000000630aaa981 */ /* 0x0002a2000c1e1500 */
[----:B------:R-:W-:-:S03]  /*4d00*/  LOP3.LUT R62, R63, R62, RZ, 0x3c, !PT ;  /* 0x0000003e3f3e7212 */ /* 0x000fc600078e3cff */
[----:B------:R1:W-:Y:S01]  /*4d10*/  STS.U16 [R4+0x3800], R50 ;  /* 0x0038003204007388 */ /* 0x0003e20000000400 */
[----:B0-----:R-:W-:Y:S02]  /*4d20*/  IMAD.MOV.U32 R51, RZ, RZ, R106 ;  /* 0x000000ffff337224 */ /* 0x001fe400078e006a */
[----:B-1----:R-:W-:Y:S01]  /*4d30*/  IMAD.WIDE R48, R12, 0x2, R68 ;  /* 0x000000020c307825 */ /* 0x002fe200078e0244 */
[----:B------:R-:W-:-:S03]  /*4d40*/  PRMT R106, RZ, 0x7610, R106 ;  /* 0x00007610ff6a7816 */ /* 0x000fc6000000006a */
[--C-:B------:R-:W-:Y:S01]  /*4d50*/  IMAD.MOV.U32 R50, RZ, RZ, R107.reuse ;  /* 0x000000ffff327224 */ /* 0x100fe200078e006b */
[----:B------:R0:W2:Y:S01]  /*4d60*/  @!P2 LDG.E.U16 R173, [R48.64] ;  /* 0x0000000630ada981 */ /* 0x0000a2000c1e1500 */
[----:B------:R-:W-:Y:S02]  /*4d70*/  LOP3.LUT R63, R63, R62, RZ, 0x3c, !PT ;  /* 0x0000003e3f3f7212 */ /* 0x000fe400078e3cff */
[----:B------:R-:W-:Y:S01]  /*4d80*/  PRMT R107, RZ, 0x7610, R107 ;  /* 0x00007610ff6b7816 */ /* 0x000fe2000000006b */
[----:B0-----:R-:W-:Y:S01]  /*4d90*/  IMAD.WIDE R48, R12, 0x2, R50 ;  /* 0x000000020c307825 */ /* 0x001fe200078e0232 */
[----:B------:R-:W-:Y:S04]  /*4da0*/  STS.U16 [R4+0x400], R179 ;  /* 0x000400b304007388 */ /* 0x000fe80000000400 */
[----:B------:R0:W2:Y:S01]  /*4db0*/  @!P2 LDG.E.U16 R106, [R48.64] ;  /* 0x00000006306aa981 */ /* 0x0000a2000c1e1500 */
[----:B------:R-:W-:-:S03]  /*4dc0*/  LOP3.LUT R33, R33, R32, RZ, 0x3c, !PT ;  /* 0x0000002021217212 */ /* 0x000fc600078e3cff */
[----:B------:R-:W-:Y:S01]  /*4dd0*/  STS.U16 [R4+0x3c00], R168 ;  /* 0x003c00a804007388 */ /* 0x000fe20000000400 */
[----:B0-----:R-:W-:-:S03]  /*4de0*/  IMAD.WIDE R48, R12, 0x2, R62 ;  /* 0x000000020c307825 */ /* 0x001fc600078e023e */
[----:B---3--:R0:W-:Y:S04]  /*4df0*/  STS.U16 [R14+0x100], R166 ;  /* 0x000100a60e007388 */ /* 0x0081e80000000400 */
[----:B------:R1:W3:Y:S01]  /*4e00*/  @!P2 LDG.E.U16 R107, [R48.64] ;  /* 0x00000006306ba981 */ /* 0x0002e2000c1e1500 */
[C---:B------:R-:W-:Y:S02]  /*4e10*/  LOP3.LUT R32, R33.reuse, R32, RZ, 0x3c, !PT ;  /* 0x0000002021207212 */ /* 0x040fe400078e3cff */
[----:B0-----:R-:W-:Y:S01]  /*4e20*/  PRMT R166, RZ, 0x7610, R166 ;  /* 0x00007610ffa67816 */ /* 0x001fe200000000a6 */
[----:B-1----:R-:W-:Y:S01]  /*4e30*/  IMAD.WIDE R48, R12, 0x2, R70 ;  /* 0x000000020c307825 */ /* 0x002fe200078e0246 */
[----:B----4-:R0:W-:Y:S01]  /*4e40*/  STS.U16 [R14+0x500], R165 ;  /* 0x000500a50e007388 */ /* 0x0101e20000000400 */
[----:B------:R-:W-:-:S03]  /*4e50*/  LOP3.LUT R33, R33, R32, RZ, 0x3c, !PT ;  /* 0x0000002021217212 */ /* 0x000fc600078e3cff */
[----:B------:R1:W4:Y:S01]  /*4e60*/  @!P2 LDG.E.U16 R166, [R48.64] ;  /* 0x0000000630a6a981 */ /* 0x000322000c1e1500 */
[----:B0-----:R-:W-:Y:S01]  /*4e70*/  PRMT R165, RZ, 0x7610, R165 ;  /* 0x00007610ffa57816 */ /* 0x001fe200000000a5 */
[C---:B-1----:R-:W-:Y:S02]  /*4e80*/  IMAD.WIDE R48, R12.reuse, 0x2, R56 ;  /* 0x000000020c307825 */ /* 0x042fe400078e0238 */
[----:B------:R0:W-:Y:S04]  /*4e90*/  STS.U16 [R14+0x900], R164 ;  /* 0x000900a40e007388 */ /* 0x0001e80000000400 */
[----:B------:R1:W3:Y:S01]  /*4ea0*/  @!P2 LDG.E.U16 R165, [R48.64] ;  /* 0x0000000630a5a981 */ /* 0x0002e2000c1e1500 */
[-C--:B------:R-:W-:Y:S02]  /*4eb0*/  LOP3.LUT R47, R47, R46.reuse, RZ, 0x3c, !PT ;  /* 0x0000002e2f2f7212 */ /* 0x080fe400078e3cff */
[----:B0-----:R-:W-:Y:S01]  /*4ec0*/  PRMT R164, RZ, 0x7610, R164 ;  /* 0x00007610ffa47816 */ /* 0x001fe200000000a4 */
[----:B-1----:R-:W-:Y:S01]  /*4ed0*/  IMAD.WIDE R48, R12, 0x2, R32 ;  /* 0x000000020c307825 */ /* 0x002fe200078e0220 */
[----:B------:R-:W-:Y:S01]  /*4ee0*/  LOP3.LUT R46, R47, R46, RZ, 0x3c, !PT ;  /* 0x0000002e2f2e7212 */ /* 0x000fe200078e3cff */
[----:B------:R0:W-:Y:S04]  /*4ef0*/  STS.U16 [R14+0xd00], R163 ;  /* 0x000d00a30e007388 */ /* 0x0001e80000000400 */
[----:B------:R1:W4:Y:S01]  /*4f00*/  @!P2 LDG.E.U16 R164, [R48.64] ;  /* 0x0000000630a4a981 */ /* 0x000322000c1e1500 */
[----:B------:R-:W-:-:S02]  /*4f10*/  LOP3.LUT R21, R21, R20, RZ, 0x3c, !PT ;  /* 0x0000001415157212 */ /* 0x000fc400078e3cff */
[----:B------:R-:W-:Y:S02]  /*4f20*/  LOP3.LUT R47, R47, R46, RZ, 0x3c, !PT ;  /* 0x0000002e2f2f7212 */ /* 0x000fe400078e3cff */
[----:B0-----:R-:W-:Y:S01]  /*4f30*/  PRMT R163, RZ, 0x7610, R163 ;  /* 0x00007610ffa37816 */ /* 0x001fe200000000a3 */
[----:B-1----:R-:W-:Y:S02]  /*4f40*/  IMAD.MOV.U32 R48, RZ, RZ, R105 ;  /* 0x000000ffff307224 */ /* 0x002fe400078e0069 */
[----:B------:R-:W-:Y:S01]  /*4f50*/  IMAD.MOV.U32 R49, RZ, RZ, R104 ;  /* 0x000000ffff317224 */ /* 0x000fe200078e0068 */
[----:B------:R-:W-:-:S03]  /*4f60*/  LOP3.LUT R20, R21, R20, RZ, 0x3c, !PT ;  /* 0x0000001415147212 */ /* 0x000fc600078e3cff */
[----:B------:R-:W-:Y:S01]  /*4f70*/  IMAD.WIDE R104, R12, 0x2, R48 ;  /* 0x000000020c687825 */ /* 0x000fe200078e0230 */
[----:B------:R0:W-:Y:S01]  /*4f80*/  STS.U16 [R14+0x1100], R162 ;  /* 0x001100a20e007388 */ /* 0x0001e20000000400 */
[----:B------:R-:W-:-:S03]  /*4f90*/  LOP3.LUT R45, R45, R44, RZ, 0x3c, !PT ;  /* 0x0000002c2d2d7212 */ /* 0x000fc600078e3cff */
[----:B------:R1:W4:Y:S01]  /*4fa0*/  @!P2 LDG.E.U16 R163, [R104.64] ;  /* 0x0000000668a3a981 */ /* 0x000322000c1e1500 */
[----:B------:R-:W-:Y:S02]  /*4fb0*/  LOP3.LUT R21, R21, R20, RZ, 0x3c, !PT ;  /* 0x0000001415157212 */ /* 0x000fe400078e3cff */
[----:B0-----:R-:W-:Y:S01]  /*4fc0*/  PRMT R162, RZ, 0x7610, R162 ;  /* 0x00007610ffa27816 */ /* 0x001fe200000000a2 */
[----:B-1----:R-:W-:Y:S01]  /*4fd0*/  IMAD.WIDE R104, R12, 0x2, R46 ;  /* 0x000000020c687825 */ /* 0x002fe200078e022e */
[----:B------:R-:W-:Y:S01]  /*4fe0*/  LOP3.LUT R44, R45, R44, RZ, 0x3c, !PT ;  /* 0x0000002c2d2c7212 */ /* 0x000fe200078e3cff */
        /* <DEDUP_REMOVED lines=13> */
[C---:B------:R-:W-:Y:S01]  /*50c0*/  LOP3.LUT R64, R65.reuse, R64, RZ, 0x3c, !PT ;  /* 0x0000004041407212 */ /* 0x040fe200078e3cff */
[----:B------:R0:W-:Y:S04]  /*50d0*/  STS.U16 [R14+0x1d00], R159 ;  /* 0x001d009f0e007388 */ /* 0x0001e80000000400 */
[----:B------:R1:W4:Y:S01]  /*50e0*/  @!P2 LDG.E.U16 R160, [R104.64] ;  /* 0x0000000668a0a981 */ /* 0x000322000c1e1500 */
[----:B------:R-:W-:-:S02]  /*50f0*/  LOP3.LUT R65, R65, R64, RZ, 0x3c, !PT ;  /* 0x0000004041417212 */ /* 0x000fc400078e3cff */
[----:B0-----:R-:W-:Y:S01]  /*5100*/  PRMT R159, RZ, 0x7610, R159 ;  /* 0x00007610ff9f7816 */ /* 0x001fe2000000009f */
[C---:B-1----:R-:W-:Y:S01]  /*5110*/  IMAD.WIDE R104, R12.reuse, 0x2, R26 ;  /* 0x000000020c687825 */ /* 0x042fe200078e021a */
[----:B------:R0:W-:Y:S04]  /*5120*/  STS.U16 [R14+0x2100], R158 ;  /* 0x0021009e0e007388 */ /* 0x0001e80000000400 */
[----:B------:R1:W4:Y:S01]  /*5130*/  @!P2 LDG.E.U16 R159, [R104.64] ;  /* 0x00000006689fa981 */ /* 0x000322000c1e1500 */
[----:B0-----:R-:W-:Y:S01]  /*5140*/  PRMT R158, RZ, 0x7610, R158 ;  /* 0x00007610ff9e7816 */ /* 0x001fe2000000009e */
[----:B-1----:R-:W-:-:S05]  /*5150*/  IMAD.WIDE R104, R12, 0x2, R64 ;  /* 0x000000020c687825 */ /* 0x002fca00078e0240 */
[----:B------:R-:W4:Y:S04]  /*5160*/  @!P2 LDG.E.U16 R158, [R104.64] ;  /* 0x00000006689ea981 */ /* 0x000f28000c1e1500 */
[----:B------:R-:W-:Y:S04]  /*5170*/  STS.U16 [R14+0x2500], R114 ;  /* 0x002500720e007388 */ /* 0x000fe80000000400 */
[----:B------:R-:W-:Y:S04]  /*5180*/  STS.U16 [R14+0x2900], R117 ;  /* 0x002900750e007388 */ /* 0x000fe80000000400 */
[----:B------:R-:W-:Y:S04]  /*5190*/  STS.U16 [R14+0x2d00], R120 ;  /* 0x002d00780e007388 */ /* 0x000fe80000000400 */
[----:B------:R-:W-:Y:S04]  /*51a0*/  STS.U16 [R14+0x3100], R123 ;  /* 0x0031007b0e007388 */ /* 0x000fe80000000400 */
[----:B------:R-:W-:Y:S04]  /*51b0*/  STS.U16 [R14+0x3500], R139 ;  /* 0x0035008b0e007388 */ /* 0x000fe80000000400 */
[----:B------:R-:W-:Y:S04]  /*51c0*/  STS.U16 [R14+0x3900], R142 ;  /* 0x0039008e0e007388 */ /* 0x000fe80000000400 */
[----:B------:R-:W-:Y:S04]  /*51d0*/  STS.U16 [R14+0x3d00], R145 ;  /* 0x003d00910e007388 */ /* 0x000fe80000000400 */
[----:B-----5:R-:W-:Y:S04]  /*51e0*/  STS.U16 [R15+0x200], R84 ;  /* 0x000200540f007388 */ /* 0x020fe80000000400 */
[----:B------:R-:W-:Y:S04]  /*51f0*/  STS.U16 [R15+0x600], R86 ;  /* 0x000600560f007388 */ /* 0x000fe80000000400 */
        /* <DEDUP_REMOVED lines=31> */
[----:B--2---:R-:W-:Y:S04]  /*53f0*/  STS.U16 [R13+0x4800], R156 ;  /* 0x0048009c0d007388 */ /* 0x004fe80000000400 */
[----:B------:R-:W-:Y:S04]  /*5400*/  STS.U16 [R13+0x5000], R169 ;  /* 0x005000a90d007388 */ /* 0x000fe80000000400 */
[----:B---3--:R-:W-:Y:S04]  /*5410*/  STS.U16 [R13+0x5800], R165 ;  /* 0x005800a50d007388 */ /* 0x008fe80000000400 */
[----:B------:R-:W-:Y:S04]  /*5420*/  STS.U16 [R242+0x4100], R149 ;  /* 0x00410095f2007388 */ /* 0x000fe80000000400 */
[----:B------:R-:W-:Y:S04]  /*5430*/  STS.U16 [R242+0x4900], R157 ;  /* 0x0049009df2007388 */ /* 0x000fe80000000400 */
[----:B------:R-:W-:Y:S04]  /*5440*/  STS.U16 [R242+0x5100], R172 ;  /* 0x005100acf2007388 */ /* 0x000fe80000000400 */
[----:B----4-:R-:W-:Y:S04]  /*5450*/  STS.U16 [R242+0x5900], R164 ;  /* 0x005900a4f2007388 */ /* 0x010fe80000000400 */
        /* <DEDUP_REMOVED lines=24> */
[----:B------:R-:W-:Y:S06]  /*55e0*/  BAR.SYNC.DEFER_BLOCKING 0x0 ;  /* 0x0000000000007b1d */ /* 0x000fec0000010000 */
[----:B------:R-:W-:Y:S04]  /*55f0*/  LDSM.16.MT88.4 R100, [R6] ;  /* 0x000000000664783b */ /* 0x000fe80000004200 */
[----:B------:R-:W0:Y:S04]  /*5600*/  LDSM.16.M88.4 R88, [R5+0x4000] ;  /* 0x004000000558783b */ /* 0x000e280000000200 */
[----:B------:R-:W1:Y:S04]  /*5610*/  LDSM.16.M88.4 R84, [R5+0x5000] ;  /* 0x005000000554783b */ /* 0x000e680000000200 */
[----:B------:R-:W2:Y:S04]  /*5620*/  LDSM.16.MT88.4 R104, [R18] ;  /* 0x000000001268783b */ /* 0x000ea80000004200 */
[----:B------:R-:W3:Y:S04]  /*5630*/  LDSM.16.MT88.4 R120, [R6+0x800] ;  /* 0x000800000678783b */ /* 0x000ee80000004200 */
[----:B------:R-:W4:Y:S04]  /*5640*/  LDSM.16.MT88.4 R116, [R18+0x800] ;  /* 0x000800001274783b */ /* 0x000f280000004200 */
[----:B------:R-:W-:Y:S04]  /*5650*/  LDSM.16.M88.4 R112, [R235+0x4000] ;  /* 0x00400000eb70783b */ /* 0x000fe80000000200 */
[----:B------:R-:W-:Y:S01]  /*5660*/  LDSM.16.M88.4 R108, [R235+0x5000] ;  /* 0x00500000eb6c783b */ /* 0x000fe20000000200 */
[C---:B0-----:R-:W-:Y:S08]  /*5670*/  HMMA.16816.F32 R128, R100.reuse, R88, R128 ;  /* 0x000000586480723c */ /* 0x041ff00000001880 */
[----:B-1----:R-:W-:Y:S01]  /*5680*/  HMMA.16816.F32 R124, R100, R84, R124 ;  /* 0x00000054647c723c */ /* 0x002fe2000000187c */
[----:B------:R-:W0:Y:S07]  /*5690*/  LDSM.16.MT88.4 R100, [R6+0x1000] ;  /* 0x001000000664783b */ /* 0x000e2e0000004200 */
[C---:B--2---:R-:W-:Y:S08]  /*56a0*/  HMMA.16816.F32 R96, R104.reuse, R88, R96 ;  /* 0x000000586860723c */ /* 0x044ff00000001860 */
[----:B------:R-:W-:Y:S01]  /*56b0*/  HMMA.16816.F32 R92, R104, R84, R92 ;  /* 0x00000054685c723c */ /* 0x000fe2000000185c */
[----:B------:R-:W1:Y:S07]  /*56c0*/  LDSM.16.MT88.4 R104, [R18+0x1000] ;  /* 0x001000001268783b */ /* 0x000e6e0000004200 */
[C---:B---3--:R-:W-:Y:S08]  /*56d0*/  HMMA.16816.F32 R128, R120.reuse, R90, R128 ;  /* 0x0000005a7880723c */ /* 0x048ff00000001880 */
[----:B------:R-:W-:Y:S08]  /*56e0*/  HMMA.16816.F32 R124, R120, R86, R124 ;  /* 0x00000056787c723c */ /* 0x000ff0000000187c */
[C---:B----4-:R-:W-:Y:S01]  /*56f0*/  HMMA.16816.F32 R96, R116.reuse, R90, R96 ;  /* 0x0000005a7460723c */ /* 0x050fe20000001860 */
[----:B------:R-:W2:Y:S07]  /*5700*/  LDSM.16.MT88.4 R88, [R6+0x1800] ;  /* 0x001800000658783b */ /* 0x000eae0000004200 */
[----:B------:R-:W-:Y:S01]  /*5710*/  HMMA.16816.F32 R92, R116, R86, R92 ;  /* 0x00000056745c723c */ /* 0x000fe2000000185c */
[----:B------:R-:W3:Y:S04]  /*5720*/  LDSM.16.MT88.4 R84, [R18+0x1800] ;  /* 0x001800001254783b */ /* 0x000ee80000004200 */
[----:B------:R-:W-:Y:S03]  /*5730*/  LDSM.16.M88.4 R116, [R5+0x5080] ;  /* 0x005080000574783b */ /* 0x000fe60000000200 */
[C---:B0-----:R-:W-:Y:S08]  /*5740*/  HMMA.16816.F32 R128, R100.reuse, R112, R128 ;  /* 0x000000706480723c */ /* 0x041ff00000001880 */
[----:B------:R-:W-:Y:S01]  /*5750*/  HMMA.16816.F32 R124, R100, R108, R124 ;  /* 0x0000006c647c723c */ /* 0x000fe2000000187c */
[----:B------:R-:W0:Y:S07]  /*5760*/  LDSM.16.MT88.4 R100, [R6+0x2000] ;  /* 0x002000000664783b */ /* 0x000e2e0000004200 */
[C---:B-1----:R-:W-:Y:S08]  /*5770*/  HMMA.16816.F32 R96, R104.reuse, R112, R96 ;  /* 0x000000706860723c */ /* 0x042ff00000001860 */
[----:B------:R-:W-:Y:S01]  /*5780*/  HMMA.16816.F32 R92, R104, R108, R92 ;  /* 0x0000006c685c723c */ /* 0x000fe2000000185c */
[----:B------:R-:W1:Y:S07]  /*5790*/  LDSM.16.M88.4 R104, [R5+0x4080] ;  /* 0x004080000568783b */ /* 0x000e6e0000000200 */
[C---:B--2---:R-:W-:Y:S08]  /*57a0*/  HMMA.16816.F32 R128, R88.reuse, R114, R128 ;  /* 0x000000725880723c */ /* 0x044ff00000001880 */
[----:B------:R-:W-:Y:S01]  /*57b0*/  HMMA.16816.F32 R124, R88, R110, R124 ;  /* 0x0000006e587c723c */ /* 0x000fe2000000187c */
[----:B------:R-:W2:Y:S07]  /*57c0*/  LDSM.16.MT88.4 R88, [R18+0x2000] ;  /* 0x002000001258783b */ /* 0x000eae0000004200 */
[C---:B---3--:R-:W-:Y:S01]  /*57d0*/  HMMA.16816.F32 R96, R84.reuse, R114, R96 ;  /* 0x000000725460723c */ /* 0x048fe20000001860 */
[----:B------:R-:W3:Y:S07]  /*57e0*/  LDSM.16.MT88.4 R112, [R6+0x2800] ;  /* 0x002800000670783b */ /* 0x000eee0000004200 */
[----:B------:R-:W-:Y:S01]  /*57f0*/  HMMA.16816.F32 R92, R84, R110, R92 ;  /* 0x0000006e545c723c */ /* 0x000fe2000000185c */
[----:B------:R-:W4:Y:S04]  /*5800*/  LDSM.16.MT88.4 R84, [R18+0x2800] ;  /* 0x002800001254783b */ /* 0x000f280000004200 */
[----:B------:R-:W-:Y:S03]  /*5810*/  LDSM.16.M88.4 R108, [R235+0x5080] ;  /* 0x00508000eb6c783b */ /* 0x000fe60000000200 */
[C---:B0-----:R-:W-:Y:S08]  /*5820*/  HMMA.16816.F32 R124, R100.reuse, R116, R124 ;  /* 0x00000074647c723c */ /* 0x041ff0000000187c */
[-C--:B-1----:R-:W-:Y:S01]  /*5830*/  HMMA.16816.F32 R128, R100, R104.reuse, R128 ;  /* 0x000000686480723c */ /* 0x082fe20000001880 */
[----:B------:R-:W-:Y:S07]  /*5840*/  LDSM.16.MT88.4 R100, [R6+0x3000] ;  /* 0x003000000664783b */ /* 0x000fee0000004200 */
[C---:B--2---:R-:W-:Y:S08]  /*5850*/  HMMA.16816.F32 R96, R88.reuse, R104, R96 ;  /* 0x000000685860723c */ /* 0x044ff00000001860 */
[----:B------:R-:W-:Y:S01]  /*5860*/  HMMA.16816.F32 R92, R88, R116, R92 ;  /* 0x00000074585c723c */ /* 0x000fe2000000185c */
[----:B------:R-:W-:Y:S01]  /*5870*/  IMAD.WIDE R104, R11, 0x2, R64 ;  /* 0x000000020b687825 */ /* 0x000fe200078e0240 */
[----:B------:R-:W0:Y:S03]  /*5880*/  LDSM.16.M88.4 R88, [R235+0x4080] ;  /* 0x00408000eb58783b */ /* 0x000e260000000200 */
[----:B------:R-:W-:-:S03]  /*5890*/  IMAD.MOV.U32 R65, RZ, RZ, R104 ;  /* 0x000000ffff417224 */ /* 0x000fc600078e0068 */
[----:B---3--:R-:W-:Y:S01]  /*58a0*/  HMMA.16816.F32 R128, R112, R106, R128 ;  /* 0x0000006a7080723c */ /* 0x008fe20000001880 */
[----:B------:R-:W-:Y:S02]  /*58b0*/  IMAD.MOV.U32 R64, RZ, RZ, R105 ;  /* 0x000000ffff407224 */ /* 0x000fe400078e0069 */
[----:B------:R-:W-:-:S05]  /*58c0*/  IMAD.WIDE R104, R11, 0x2, R44 ;  /* 0x000000020b687825 */ /* 0x000fca00078e022c */
[----:B------:R-:W-:Y:S01]  /*58d0*/  HMMA.16816.F32 R124, R112, R118, R124 ;  /* 0x00000076707c723c */ /* 0x000fe2000000187c */
[----:B------:R-:W1:Y:S01]  /*58e0*/  LDSM.16.MT88.4 R112, [R18+0x3000] ;  /* 0x003000001270783b */ /* 0x000e620000004200 */
[----:B------:R-:W-:Y:S02]  /*58f0*/  IMAD.MOV.U32 R45, RZ, RZ, R104 ;  /* 0x000000ffff2d7224 */ /* 0x000fe400078e0068 */
[----:B------:R-:W-:Y:S02]  /*5900*/  IMAD.MOV.U32 R44, RZ, RZ, R105 ;  /* 0x000000ffff2c7224 */ /* 0x000fe400078e0069 */
[----:B------:R-:W-:-:S04]  /*5910*/  IMAD.WIDE R104, R11, 0x2, R46 ;  /* 0x000000020b687825 */ /* 0x000fc800078e022e */
[----:B------:R-:W-:-:S04]  /*5920*/  IMAD.WIDE R48, R11, 0x2, R48 ;  /* 0x000000020b307825 */ /* 0x000fc800078e0230 */
[----:B------:R-:W-:Y:S02]  /*5930*/  IMAD.MOV.U32 R47, RZ, RZ, R104 ;  /* 0x000000ffff2f7224 */ /* 0x000fe400078e0068 */
[----:B------:R-:W-:Y:S02]  /*5940*/  IMAD.MOV.U32 R46, RZ, RZ, R105 ;  /* 0x000000ffff2e7224 */ /* 0x000fe400078e0069 */
[----:B------:R-:W-:Y:S02]  /*5950*/  IMAD.MOV.U32 R105, RZ, RZ, R48 ;  /* 0x000000ffff697224 */ /* 0x000fe400078e0030 */
[----:B------:R-:W-:Y:S02]  /*5960*/  IMAD.MOV.U32 R104, RZ, RZ, R49 ;  /* 0x000000ffff687224 */ /* 0x000fe400078e0031 */
[----:B------:R-:W-:Y:S01]  /*5970*/  IMAD.WIDE R48, R11, 0x2, R62 ;  /* 0x000000020b307825 */ /* 0x000fe200078e023e */
[----:B----4-:R-:W-:Y:S03]  /*5980*/  HMMA.16816.F32 R96, R84, R106, R96 ;  /* 0x0000006a5460723c */ /* 0x010fe60000001860 */
[----:B------:R-:W-:-:S02]  /*5990*/  IMAD.MOV.U32 R63, RZ, RZ, R48 ;  /* 0x000000ffff3f7224 */ /* 0x000fc400078e0030 */
[----:B------:R-:W-:-:S03]  /*59a0*/  IMAD.MOV.U32 R62, RZ, RZ, R49 ;  /* 0x000000ffff3e7224 */ /* 0x000fc600078e0031 */
[----:B------:R-:W-:Y:S01]  /*59b0*/  HMMA.16816.F32 R92, R84, R118, R92 ;  /* 0x00000076545c723c */ /* 0x000fe2000000185c */
[C---:B------:R-:W-:Y:S01]  /*59c0*/  IMAD.WIDE R106, R11.reuse, 0x2, R32 ;  /* 0x000000020b6a7825 */ /* 0x040fe200078e0220 */
[----:B------:R-:W2:Y:S03]  /*59d0*/  LDSM.16.MT88.4 R84, [R6+0x3800] ;  /* 0x003800000654783b */ /* 0x000ea60000004200 */
[----:B------:R-:W-:-:S04]  /*59e0*/  IMAD.WIDE R50, R11, 0x2, R50 ;  /* 0x000000020b327825 */ /* 0x000fc800078e0232 */
[----:B------:R-:W-:-:S04]  /*59f0*/  IMAD.WIDE R48, R11, 0x2, R68 ;  /* 0x000000020b307825 */ /* 0x000fc800078e0244 */
[----:B------:R-:W-:Y:S02]  /*5a00*/  IMAD.MOV.U32 R33, RZ, RZ, R106 ;  /* 0x000000ffff217224 */ /* 0x000fe400078e006a */
[----:B------:R-:W-:Y:S02]  /*5a10*/  IMAD.MOV.U32 R32, RZ, RZ, R107 ;  /* 0x000000ffff207224 */ /* 0x000fe400078e006b */
[----:B------:R-:W-:Y:S02]  /*5a20*/  IMAD.MOV.U32 R107, RZ, RZ, R50 ;  /* 0x000000ffff6b7224 */ /* 0x000fe400078e0032 */
[----:B------:R-:W-:Y:S02]  /*5a30*/  IMAD.MOV.U32 R106, RZ, RZ, R51 ;  /* 0x000000ffff6a7224 */ /* 0x000fe400078e0033 */
[----:B------:R-:W-:Y:S02]  /*5a40*/  IMAD.MOV.U32 R69, RZ, RZ, R48 ;  /* 0x000000ffff457224 */ /* 0x000fe400078e0030 */
[----:B------:R-:W-:-:S02]  /*5a50*/  IMAD.MOV.U32 R68, RZ, RZ, R49 ;  /* 0x000000ffff447224 */ /* 0x000fc400078e0031 */
[----:B------:R-:W3:Y:S01]  /*5a60*/  LDSM.16.MT88.4 R48, [R18+0x3800] ;  /* 0x003800001230783b */ /* 0x000ee20000004200 */
[C---:B0-----:R-:W-:Y:S08]  /*5a70*/  HMMA.16816.F32 R128, R100.reuse, R88, R128 ;  /* 0x000000586480723c */ /* 0x041ff00000001880 */
[----:B------:R-:W-:Y:S08]  /*5a80*/  HMMA.16816.F32 R124, R100, R108, R124 ;  /* 0x0000006c647c723c */ /* 0x000ff0000000187c */
[C---:B-1----:R-:W-:Y:S08]  /*5a90*/  HMMA.16816.F32 R96, R112.reuse, R88, R96 ;  /* 0x000000587060723c */ /* 0x042ff00000001860 */
[----:B------:R-:W-:Y:S01]  /*5aa0*/  HMMA.16816.F32 R92, R112, R108, R92 ;  /* 0x0000006c705c723c */ /* 0x000fe2000000185c */
[----:B------:R-:W-:-:S04]  /*5ab0*/  IMAD.WIDE R88, R11, 0x2, R22 ;  /* 0x000000020b587825 */ /* 0x000fc800078e0216 */
[----:B------:R-:W-:Y:S01]  /*5ac0*/  IMAD.WIDE R22, R11, 0x2, R52 ;  /* 0x000000020b167825 */ /* 0x000fe200078e0234 */
[----:B------:R-:W-:-:S03]  /*5ad0*/  IADD3 R17, R17, -0x1, RZ ;  /* 0xffffffff11117810 */ /* 0x000fc60007ffe0ff */
[----:B------:R-:W-:Y:S02]  /*5ae0*/  IMAD.MOV.U32 R53, RZ, RZ, R22 ;  /* 0x000000ffff357224 */ /* 0x000fe400078e0016 */
[----:B------:R-:W-:Y:S02]  /*5af0*/  IMAD.MOV.U32 R52, RZ, RZ, R23 ;  /* 0x000000ffff347224 */ /* 0x000fe400078e0017 */
[----:B------:R-:W-:-:S04]  /*5b00*/  IMAD.WIDE R116, R11, 0x2, R26 ;  /* 0x000000020b747825 */ /* 0x000fc800078e021a */
[----:B------:R-:W-:Y:S01]  /*5b10*/  IMAD.WIDE R22, R11, 0x2, R60 ;  /* 0x000000020b167825 */ /* 0x000fe200078e023c */
[----:B------:R-:W-:-:S03]  /*5b20*/  ISETP.NE.U32.AND P1, PT, R17, RZ, PT ;  /* 0x000000ff1100720c */ /* 0x000fc60003f25070 */
[----:B------:R-:W-:Y:S02]  /*5b30*/  IMAD.MOV.U32 R27, RZ, RZ, R116 ;  /* 0x000000ffff1b7224 */ /* 0x000fe400078e0074 */
[----:B------:R-:W-:Y:S02]  /*5b40*/  IMAD.MOV.U32 R26, RZ, RZ, R117 ;  /* 0x000000ffff1a7224 */ /* 0x000fe400078e0075 */
        /* <DEDUP_REMOVED lines=8> */
[----:B------:R-:W-:-:S04]  /*5bd0*/  IMAD.WIDE R116, R11, 0x2, R72 ;  /* 0x000000020b747825 */ /* 0x000fc800078e0248 */
[----:B------:R-:W-:-:S04]  /*5be0*/  IMAD.WIDE R28, R11, 0x2, R28 ;  /* 0x000000020b1c7825 */ /* 0x000fc800078e021c */
[----:B------:R-:W-:-:S04]  /*5bf0*/  IMAD.WIDE R22, R11, 0x2, R58 ;  /* 0x000000020b167825 */ /* 0x000fc800078e023a */
[----:B------:R-:W-:Y:S02]  /*5c00*/  IMAD.MOV.U32 R179, RZ, RZ, c[0x0][0x188] ;  /* 0x00006200ffb37624 */ /* 0x000fe400078e00ff */
[----:B------:R-:W-:Y:S02]  /*5c10*/  IMAD.MOV.U32 R73, RZ, RZ, R116 ;  /* 0x000000ffff497224 */ /* 0x000fe400078e0074 */
[----:B------:R-:W-:Y:S02]  /*5c20*/  IMAD.MOV.U32 R72, RZ, RZ, R117 ;  /* 0x000000ffff487224 */ /* 0x000fe400078e0075 */
[----:B------:R-:W-:Y:S02]  /*5c30*/  IMAD.MOV.U32 R169, RZ, RZ, R88 ;  /* 0x000000ffffa97224 */ /* 0x000fe400078e0058 */
[----:B------:R-:W-:Y:S02]  /*5c40*/  IMAD.MOV.U32 R167, RZ, RZ, R89 ;  /* 0x000000ffffa77224 */ /* 0x000fe400078e0059 */
[----:B------:R-:W-:-:S02]  /*5c50*/  IMAD.MOV.U32 R157, RZ, RZ, R28 ;  /* 0x000000ffff9d7224 */ /* 0x000fc400078e001c */
[----:B------:R-:W-:Y:S02]  /*5c60*/  IMAD.MOV.U32 R156, RZ, RZ, R29 ;  /* 0x000000ffff9c7224 */ /* 0x000fe400078e001d */
[----:B------:R-:W-:Y:S02]  /*5c70*/  IMAD.MOV.U32 R59, RZ, RZ, R22 ;  /* 0x000000ffff3b7224 */ /* 0x000fe400078e0016 */
[----:B------:R-:W-:Y:S01]  /*5c80*/  IMAD.MOV.U32 R58, RZ, RZ, R23 ;  /* 0x000000ffff3a7224 */ /* 0x000fe200078e0017 */
[----:B--2---:R-:W-:Y:S01]  /*5c90*/  HMMA.16816.F32 R128, R84, R90, R128 ;  /* 0x0000005a5480723c */ /* 0x004fe20000001880 */
[----:B------:R-:W-:Y:S01]  /*5ca0*/  IMAD.WIDE R102, R11, 0x2, R76 ;  /* 0x000000020b667825 */ /* 0x000fe200078e024c */
[----:B------:R-:W-:-:S03]  /*5cb0*/  UIADD3 UR4, UR4, -0x80, URZ ;  /* 0xffffff8004047890 */ /* 0x000fc6000fffe03f */
[----:B------:R-:W-:-:S03]  /*5cc0*/  IMAD.WIDE R100, R11, 0x2, R78 ;  /* 0x000000020b647825 */ /* 0x000fc600078e024e */
[----:B------:R-:W-:Y:S01]  /*5cd0*/  HMMA.16816.F32 R124, R84, R110, R124 ;  /* 0x0000006e547c723c */ /* 0x000fe2000000187c */
[----:B------:R-:W-:-:S04]  /*5ce0*/  IMAD.WIDE R116, R11, 0x2, R54 ;  /* 0x000000020b747825 */ /* 0x000fc800078e0236 */
[----:B------:R-:W-:-:S03]  /*5cf0*/  IMAD.WIDE R88, R11, 0x2, R132 ;  /* 0x000000020b587825 */ /* 0x000fc600078e0284 */
[----:B---3--:R-:W-:Y:S01]  /*5d00*/  HMMA.16816.F32 R96, R48, R90, R96 ;  /* 0x0000005a3060723c */ /* 0x008fe20000001860 */
[----:B------:R-:W-:-:S04]  /*5d10*/  IMAD.WIDE R30, R11, 0x2, R30 ;  /* 0x000000020b1e7825 */ /* 0x000fc800078e021e */
[----:B------:R-:W-:-:S03]  /*5d20*/  IMAD.WIDE R34, R11, 0x2, R34 ;  /* 0x000000020b227825 */ /* 0x000fc600078e0222 */
[----:B------:R-:W-:Y:S01]  /*5d30*/  HMMA.16816.F32 R92, R48, R110, R92 ;  /* 0x0000006e305c723c */ /* 0x000fe2000000185c */
[----:B------:R-:W-:Y:S02]  /*5d40*/  IMAD.SHL.U32 R179, R179, 0x80, RZ ;  /* 0x00000080b3b37824 */ /* 0x000fe400078e00ff */
[----:B------:R-:W-:-:S04]  /*5d50*/  IMAD.WIDE R28, R11, 0x2, R42 ;  /* 0x000000020b1c7825 */ /* 0x000fc800078e022a */
[----:B------:R-:W-:-:S04]  /*5d60*/  IMAD.WIDE R22, R11, 0x2, R40 ;  /* 0x000000020b167825 */ /* 0x000fc800078e0228 */
        /* <DEDUP_REMOVED lines=8> */
[----:B------:R-:W-:-:S04]  /*5df0*/  IMAD.WIDE R66, R11, 0x2, R66 ;  /* 0x000000020b427825 */ /* 0x000fc800078e0242 */
[----:B------:R-:W-:Y:S02]  /*5e00*/  IMAD.MOV.U32 R133, RZ, RZ, R88 ;  /* 0x000000ffff857224 */ /* 0x000fe400078e0058 */
[----:B------:R-:W-:Y:S02]  /*5e10*/  IMAD.MOV.U32 R132, RZ, RZ, R89 ;  /* 0x000000ffff847224 */ /* 0x000fe400078e0059 */
[----:B------:R-:W-:-:S04]  /*5e20*/  IMAD.WIDE R24, R11, 0x2, R24 ;  /* 0x000000020b187825 */ /* 0x000fc800078e0218 */
[----:B------:R-:W-:-:S04]  /*5e30*/  IMAD.WIDE R74, R11, 0x2, R74 ;  /* 0x000000020b4a7825 */ /* 0x000fc800078e024a */
[----:B------:R-:W-:-:S04]  /*5e40*/  IMAD.WIDE R38, R11, 0x2, R38 ;  /* 0x000000020b267825 */ /* 0x000fc800078e0226 */
[----:B------:R-:W-:Y:S02]  /*5e50*/  IMAD.MOV.U32 R153, RZ, RZ, R30 ;  /* 0x000000ffff997224 */ /* 0x000fe400078e001e */
[----:B------:R-:W-:Y:S02]  /*5e60*/  IMAD.MOV.U32 R154, RZ, RZ, R31 ;  /* 0x000000ffff9a7224 */ /* 0x000fe400078e001f */
[----:B------:R-:W-:-:S04]  /*5e70*/  IMAD.WIDE R82, R11, 0x2, R82 ;  /* 0x000000020b527825 */ /* 0x000fc800078e0252 */
[----:B------:R-:W-:Y:S02]  /*5e80*/  IMAD.MOV.U32 R150, RZ, RZ, R34 ;  /* 0x000000ffff967224 */ /* 0x000fe400078e0022 */
[----:B------:R-:W-:Y:S02]  /*5e90*/  IMAD.MOV.U32 R151, RZ, RZ, R35 ;  /* 0x000000ffff977224 */ /* 0x000fe400078e0023 */
[----:B------:R-:W-:-:S04]  /*5ea0*/  IMAD.WIDE R36, R179, 0x2, R36 ;  /* 0x00000002b3247825 */ /* 0x000fc800078e0224 */
[----:B------:R-:W-:Y:S02]  /*5eb0*/  IMAD.MOV.U32 R43, RZ, RZ, R28 ;  /* 0x000000ffff2b7224 */ /* 0x000fe400078e001c */
[----:B------:R-:W-:Y:S02]  /*5ec0*/  IMAD.MOV.U32 R42, RZ, RZ, R29 ;  /* 0x000000ffff2a7224 */ /* 0x000fe400078e001d */
[----:B------:R-:W-:Y:S02]  /*5ed0*/  IMAD.MOV.U32 R41, RZ, RZ, R22 ;  /* 0x000000ffff297224 */ /* 0x000fe400078e0016 */
[----:B------:R-:W-:Y:S01]  /*5ee0*/  IMAD.MOV.U32 R40, RZ, RZ, R23 ;  /* 0x000000ffff287224 */ /* 0x000fe200078e0017 */
[----:B------:R-:W-:Y:S01]  /*5ef0*/  @!P1 CALL.REL.NOINC `(.L_x_1) ;  /* 0x0000001000009944 */ /* 0x000fe20003c00000 */
[----:B------:R-:W-:Y:S05]  /*5f00*/  BRA `(.L_x_2) ;  /* 0xffffd2e000007947 */ /* 0x000fea000383ffff */
.L_x_1:
[----:B------:R-:W-:Y:S02]  /*5f10*/  F2FP.PACK_AB R95, R95, R99 ;  /* 0x000000635f5f723e */ /* 0x000fe400000000ff */
[----:B------:R-:W-:Y:S02]  /*5f20*/  F2FP.PACK_AB R94, R94, R98 ;  /* 0x000000625e5e723e */ /* 0x000fe400000000ff */
[----:B------:R-:W-:-:S02]  /*5f30*/  F2FP.PACK_AB R127, R127, R131 ;  /* 0x000000837f7f723e */ /* 0x000fc400000000ff */
[----:B------:R-:W-:Y:S02]  /*5f40*/  F2FP.PACK_AB R126, R126, R130 ;  /* 0x000000827e7e723e */ /* 0x000fe400000000ff */
[----:B------:R-:W-:Y:S02]  /*5f50*/  F2FP.PACK_AB R93, R93, R97 ;  /* 0x000000615d5d723e */ /* 0x000fe400000000ff */
[----:B------:R-:W-:Y:S02]  /*5f60*/  F2FP.PACK_AB R92, R92, R96 ;  /* 0x000000605c5c723e */ /* 0x000fe400000000ff */
[----:B------:R-:W-:Y:S02]  /*5f70*/  F2FP.PACK_AB R125, R125, R129 ;  /* 0x000000817d7d723e */ /* 0x000fe400000000ff */
[----:B------:R-:W-:Y:S02]  /*5f80*/  F2FP.PACK_AB R124, R124, R128 ;  /* 0x000000807c7c723e */ /* 0x000fe400000000ff */
.L_x_0:
[----:B------:R-:W0:Y:S01]  /*5f90*/  S2R R8, SR_TID.X ;  /* 0x0000000000087919 */ /* 0x000e220000002100 */
[----:B------:R-:W-:Y:S02]  /*5fa0*/  SEL R7, RZ, 0x808, !P0 ;  /* 0x00000808ff077807 */ /* 0x000fe40004000000 */
[----:B------:R-:W-:Y:S01]  /*5fb0*/  ISETP.GE.AND P0, PT, R3, c[0x0][0x178], PT ;  /* 0x00005e0003007a0c */ /* 0x000fe20003f06270 */
[----:B------:R-:W-:Y:S01]  /*5fc0*/  BAR.SYNC.DEFER_BLOCKING 0x0 ;  /* 0x0000000000007b1d */ /* 0x000fe20000010000 */
[----:B------:R-:W-:-:S02]  /*5fd0*/  LOP3.LUT R13, R2, 0x1e, R0, 0xfe, !PT ;  /* 0x0000001e020d7812 */ /* 0x000fc400078efe00 */
[C-C-:B------:R-:W-:Y:S02]  /*5fe0*/  LOP3.LUT R14, R2.reuse, 0x1c, R0.reuse, 0xfe, !PT ;  /* 0x0000001c020e7812 */ /* 0x140fe400078efe00 */
[C-C-:B------:R-:W-:Y:S02]  /*5ff0*/  LOP3.LUT R12, R2.reuse, 0x1a, R0.reuse, 0xfe, !PT ;  /* 0x0000001a020c7812 */ /* 0x140fe400078efe00 */
[C-C-:B------:R-:W-:Y:S02]  /*6000*/  LOP3.LUT R15, R2.reuse, 0x18, R0.reuse, 0xfe, !PT ;  /* 0x00000018020f7812 */ /* 0x140fe400078efe00 */
[C-C-:B------:R-:W-:Y:S02]  /*6010*/  LOP3.LUT R16, R2.reuse, 0x16, R0.reuse, 0xfe, !PT ;  /* 0x0000001602107812 */ /* 0x140fe400078efe00 */
[C-C-:B------:R-:W-:Y:S02]  /*6020*/  LOP3.LUT R17, R2.reuse, 0x14, R0.reuse, 0xfe, !PT ;  /* 0x0000001402117812 */ /* 0x140fe400078efe00 */
[----:B------:R-:W-:-:S02]  /*6030*/  LOP3.LUT R18, R2, 0x12, R0, 0xfe, !PT ;  /* 0x0000001202127812 */ /* 0x000fc400078efe00 */
[C-C-:B------:R-:W-:Y:S02]  /*6040*/  LOP3.LUT R19, R2.reuse, 0x10, R0.reuse, 0xfe, !PT ;  /* 0x0000001002137812 */ /* 0x140fe400078efe00 */
[C-C-:B------:R-:W-:Y:S02]  /*6050*/  LOP3.LUT R11, R2.reuse, 0xe, R0.reuse, 0xfe, !PT ;  /* 0x0000000e020b7812 */ /* 0x140fe400078efe00 */
[--C-:B------:R-:W-:Y:S01]  /*6060*/  LOP3.LUT R10, R2, 0xc, R0.reuse, 0xfe, !PT ;  /* 0x0000000c020a7812 */ /* 0x100fe200078efe00 */
[----:B0-----:R-:W-:Y:S01]  /*6070*/  IMAD.SHL.U32 R4, R8, 0x4, RZ ;  /* 0x0000000408047824 */ /* 0x001fe200078e00ff */
[----:B------:R-:W-:Y:S01]  /*6080*/  LOP3.LUT R9, R2, 0x6, R0, 0xfe, !PT ;  /* 0x0000000602097812 */ /* 0x000fe200078efe00 */
[C---:B------:R-:W-:Y:S01]  /*6090*/  IMAD.SHL.U32 R5, R8.reuse, 0x10, RZ ;  /* 0x0000001008057824 */ /* 0x040fe200078e00ff */
[----:B------:R-:W-:Y:S02]  /*60a0*/  LOP3.LUT R8, R8, 0x18, RZ, 0xc0, !PT ;  /* 0x0000001808087812 */ /* 0x000fe400078ec0ff */
[----:B------:R-:W-:-:S02]  /*60b0*/  LOP3.LUT R6, R7, 0x7c, R4, 0x78, !PT ;  /* 0x0000007c07067812 */ /* 0x000fc400078e7804 */
[----:B------:R-:W-:Y:S02]  /*60c0*/  LOP3.LUT R7, R5, 0x70, RZ, 0xc0, !PT ;  /* 0x0000007005077812 */ /* 0x000fe400078ec0ff */
[----:B------:R-:W-:Y:S02]  /*60d0*/  LOP3.LUT R6, R6, 0x200, R5, 0xf8, !PT ;  /* 0x0000020006067812 */ /* 0x000fe400078ef805 */
[----:B------:R-:W-:Y:S01]  /*60e0*/  LOP3.LUT R4, R4, 0x180, RZ, 0xc0, !PT ;  /* 0x0000018004047812 */ /* 0x000fe200078ec0ff */
[----:B------:R-:W-:Y:S01]  /*60f0*/  IMAD R5, R8, 0x80, R7 ;  /* 0x0000008008057824 */ /* 0x000fe200078e0207 */
[----:B------:R-:W-:Y:S01]  /*6100*/  LOP3.LUT R7, R6, 0x4, RZ, 0x3c, !PT ;  /* 0x0000000406077812 */ /* 0x000fe200078e3cff */
[----:B------:R-:W-:Y:S03]  /*6110*/  STS [R6], R124 ;  /* 0x0000007c06007388 */ /* 0x000fe60000000800 */
[----:B------:R-:W-:Y:S01]  /*6120*/  LEA.HI R5, R8, R5, RZ, 0x1f ;  /* 0x0000000508057211 */ /* 0x000fe200078ff8ff */
[----:B------:R-:W-:Y:S01]  /*6130*/  STS [R6+0x100], R125 ;  /* 0x0001007d06007388 */ /* 0x000fe20000000800 */
[----:B------:R-:W-:-:S03]  /*6140*/  LOP3.LUT R8, R2, 0xa, R0, 0xfe, !PT ;  /* 0x0000000a02087812 */ /* 0x000fc600078efe00 */
[----:B------:R-:W-:Y:S01]  /*6150*/  STS [R6+0x80], R92 ;  /* 0x0000805c06007388 */ /* 0x000fe20000000800 */
[----:B------:R-:W-:Y:S01]  /*6160*/  IMAD.IADD R21, R4, 0x1, R5 ;  /* 0x0000000104157824 */ /* 0x000fe200078e0205 */
[C---:B------:R-:W-:Y:S01]  /*6170*/  LOP3.LUT R4, R2.reuse, R0, RZ, 0xfc, !PT ;  /* 0x0000000002047212 */ /* 0x040fe200078efcff */
[----:B------:R-:W-:Y:S01]  /*6180*/  IMAD R5, R3, c[0x0][0x194], RZ ;  /* 0x0000650003057a24 */ /* 0x000fe200078e02ff */
[----:B------:R0:W-:Y:S01]  /*6190*/  STS [R6+0x180], R93 ;  /* 0x0001805d06007388 */ /* 0x0001e20000000800 */
[----:B------:R-:W-:Y:S02]  /*61a0*/  LOP3.LUT R3, R2, 0x2, R0, 0xfe, !PT ;  /* 0x0000000202037812 */ /* 0x000fe400078efe00 */
[C---:B------:R-:W-:Y:S01]  /*61b0*/  LOP3.LUT R22, R21.reuse, 0x4, RZ, 0x3c, !PT ;  /* 0x0000000415167812 */ /* 0x040fe200078e3cff */
[----:B------:R-:W-:Y:S01]  /*61c0*/  STS [R7+0x400], R126 ;  /* 0x0004007e07007388 */ /* 0x000fe20000000800 */
[----:B------:R-:W-:Y:S01]  /*61d0*/  LOP3.LUT R23, R21, 0x8, RZ, 0x3c, !PT ;  /* 0x0000000815177812 */ /* 0x000fe200078e3cff */
[----:B------:R-:W-:Y:S01]  /*61e0*/  IMAD R20, R3, c[0x0][0x198], RZ ;  /* 0x0000660003147a24 */ /* 0x000fe200078e02ff */
[----:B------:R-:W-:Y:S01]  /*61f0*/  LOP3.LUT R24, R21, 0xc, RZ, 0x3c, !PT ;  /* 0x0000000c15187812 */ /* 0x000fe200078e3cff */
[----:B------:R-:W-:Y:S01]  /*6200*/  STS [R7+0x500], R127 ;  /* 0x0005007f07007388 */ /* 0x000fe20000000800 */
[----:B------:R-:W-:-:S02]  /*6210*/  LEA R37, P2, R5, c[0x0][0x170], 0x1 ;  /* 0x00005c0005257a11 */ /* 0x000fc400078408ff */
[----:B------:R-:W-:Y:S01]  /*6220*/  ISETP.LT.AND P1, PT, R4, c[0x0][0x17c], !P0 ;  /* 0x00005f0004007a0c */ /* 0x000fe20004721270 */
[----:B------:R-:W-:Y:S01]  /*6230*/  STS [R7+0x480], R94 ;  /* 0x0004805e07007388 */ /* 0x000fe20000000800 */
[----:B------:R-:W-:Y:S02]  /*6240*/  LEA.HI.X.SX32 R39, R5, c[0x0][0x174], 0x1, P2 ;  /* 0x00005d0005277a11 */ /* 0x000fe400010f0eff */
[----:B------:R-:W-:Y:S01]  /*6250*/  ISETP.LT.AND P4, PT, R3, c[0x0][0x17c], !P0 ;  /* 0x00005f0003007a0c */ /* 0x000fe20004781270 */
[----:B------:R1:W-:Y:S04]  /*6260*/  STS [R7+0x580], R95 ;  /* 0x0005805f07007388 */ /* 0x0003e80000000800 */
[----:B------:R-:W-:Y:S01]  /*6270*/  BAR.SYNC.DEFER_BLOCKING 0x0 ;  /* 0x0000000000007b1d */ /* 0x000fe20000010000 */
[----:B0-----:R-:W-:-:S02]  /*6280*/  LEA R6, P3, R20, R37, 0x1 ;  /* 0x0000002514067211 */ /* 0x001fc400078608ff */
[C-C-:B------:R-:W-:Y:S02]  /*6290*/  LOP3.LUT R3, R2.reuse, 0x8, R0.reuse, 0xfe, !PT ;  /* 0x0000000802037812 */ /* 0x140fe400078efe00 */
[----:B------:R-:W-:Y:S01]  /*62a0*/  LOP3.LUT R0, R2, 0x4, R0, 0xfe, !PT ;  /* 0x0000000402007812 */ /* 0x000fe200078efe00 */
[----:B-1----:R-:W-:-:S05]  /*62b0*/  IMAD R7, R4, c[0x0][0x198], RZ ;  /* 0x0000660004077a24 */ /* 0x002fca00078e02ff */
[----:B------:R-:W-:-:S04]  /*62c0*/  LEA R4, P2, R7, R37, 0x1 ;  /* 0x0000002507047211 */ /* 0x000fc800078408ff */
[-C--:B------:R-:W-:Y:S02]  /*62d0*/  LEA.HI.X.SX32 R5, R7, R39.reuse, 0x1, P2 ;  /* 0x0000002707057211 */ /* 0x080fe400010f0eff */
[----:B------:R-:W-:Y:S01]  /*62e0*/  LEA.HI.X.SX32 R7, R20, R39, 0x1, P3 ;  /* 0x0000002714077211 */ /* 0x000fe200018f0eff */
[C---:B------:R-:W-:Y:S01]  /*62f0*/  IMAD R20, R3.reuse, c[0x0][0x198], RZ ;  /* 0x0000660003147a24 */ /* 0x040fe200078e02ff */
[C---:B------:R-:W-:Y:S01]  /*6300*/  ISETP.LT.AND P3, PT, R0.reuse, c[0x0][0x17c], !P0 ;  /* 0x00005f0000007a0c */ /* 0x040fe20004761270 */
[----:B------:R-:W-:Y:S01]  /*6310*/  IMAD R0, R0, c[0x0][0x198], RZ ;  /* 0x0000660000007a24 */ /* 0x000fe200078e02ff */
[----:B------:R-:W0:Y:S04]  /*6320*/  LDS R25, [R21] ;  /* 0x0000000015197984 */ /* 0x000e280000000800 */
[----:B------:R-:W-:Y:S01]  /*6330*/  LEA R2, P2, R0, R37, 0x1 ;  /* 0x0000002500027211 */ /* 0x000fe200078408ff */
[----:B------:R-:W1:Y:S04]  /*6340*/  LDS R27, [R22] ;  /* 0x00000000161b7984 */ /* 0x000e680000000800 */
[----:B------:R-:W2:Y:S04]  /*6350*/  LDS R31, [R23] ;  /* 0x00000000171f7984 */ /* 0x000ea80000000800 */
[----:B------:R-:W3:Y:S04]  /*6360*/  LDS R33, [R24] ;  /* 0x0000000018217984 */ /* 0x000ee80000000800 */
[----:B------:R-:W4:Y:S04]  /*6370*/  LDS R21, [R21+0x200] ;  /* 0x0002000015157984 */ /* 0x000f280000000800 */
[----:B------:R-:W5:Y:S04]  /*6380*/  LDS R29, [R22+0x200] ;  /* 0x00020000161d7984 */ /* 0x000f680000000800 */
[----:B------:R-:W4:Y:S04]  /*6390*/  LDS R23, [R23+0x200] ;  /* 0x0002000017177984 */ /* 0x000f280000000800 */
[----:B------:R-:W5:Y:S04]  /*63a0*/  LDS R35, [R24+0x200] ;  /* 0x0002000018237984 */ /* 0x000f680000000800 */
[----:B0-----:R0:W-:Y:S01]  /*63b0*/  @P1 STG.E.U16 [R4.64], R25 ;  /* 0x0000001904001986 */ /* 0x0011e2000c101506 */
[----:B------:R-:W-:-:S02]  /*63c0*/  ISETP.LT.AND P1, PT, R3, c[0x0][0x17c], !P0 ;  /* 0x00005f0003007a0c */ /* 0x000fc40004721270 */
[----:B------:R-:W-:Y:S01]  /*63d0*/  LEA.HI.X.SX32 R3, R0, R39, 0x1, P2 ;  /* 0x0000002700037211 */ /* 0x000fe200010f0eff */
[----:B-1----:R1:W-:Y:S01]  /*63e0*/  @P4 STG.E.U16 [R6.64], R27 ;  /* 0x0000001b06004986 */ /* 0x0023e2000c101506 */
[C---:B------:R-:W-:Y:S01]  /*63f0*/  ISETP.LT.AND P4, PT, R9.reuse, c[0x0][0x17c], !P0 ;  /* 0x00005f0009007a0c */ /* 0x040fe20004781270 */
[----:B------:R-:W-:Y:S01]  /*6400*/  IMAD R9, R9, c[0x0][0x198], RZ ;  /* 0x0000660009097a24 */ /* 0x000fe200078e02ff */
[C---:B------:R-:W-:Y:S01]  /*6410*/  ISETP.LT.AND P2, PT, R8.reuse, c[0x0][0x17c], !P0 ;  /* 0x00005f0008007a0c */ /* 0x040fe20004741270 */
[----:B------:R-:W-:Y:S01]  /*6420*/  IMAD R0, R8, c[0x0][0x198], RZ ;  /* 0x0000660008007a24 */ /* 0x000fe200078e02ff */
[----:B--2---:R2:W-:Y:S02]  /*6430*/  @P3 STG.E.U16 [R2.64], R31 ;  /* 0x0000001f02003986 */ /* 0x0045e4000c101506 */
[-C--:B0-----:R-:W-:Y:S02]  /*6440*/  LEA R4, P5, R9, R37.reuse, 0x1 ;  /* 0x0000002509047211 */ /* 0x081fe400078a08ff */
[----:B------:R-:W-:-:S02]  /*6450*/  LEA R8, P3, R0, R37, 0x1 ;  /* 0x0000002500087211 */ /* 0x000fc400078608ff */
[----:B-1----:R-:W-:Y:S02]  /*6460*/  LEA R6, P6, R20, R37, 0x1 ;  /* 0x0000002514067211 */ /* 0x002fe400078c08ff */
[-C--:B------:R-:W-:Y:S02]  /*6470*/  LEA.HI.X.SX32 R5, R9, R39.reuse, 0x1, P5 ;  /* 0x0000002709057211 */ /* 0x080fe400028f0eff */
[-C--:B------:R-:W-:Y:S01]  /*6480*/  LEA.HI.X.SX32 R9, R0, R39.reuse, 0x1, P3 ;  /* 0x0000002700097211 */ /* 0x080fe200018f0eff */
[----:B------:R-:W-:Y:S01]  /*6490*/  IMAD R0, R10, c[0x0][0x198], RZ ;  /* 0x000066000a007a24 */ /* 0x000fe200078e02ff */
[----:B------:R-:W-:Y:S01]  /*64a0*/  LEA.HI.X.SX32 R7, R20, R39, 0x1, P6 ;  /* 0x0000002714077211 */ /* 0x000fe200030f0eff */
[----:B---3--:R0:W-:Y:S01]  /*64b0*/  @P4 STG.E.U16 [R4.64], R33 ;  /* 0x0000002104004986 */ /* 0x0081e2000c101506 */
[----:B------:R-:W-:Y:S01]  /*64c0*/  ISETP.LT.AND P3, PT, R10, c[0x0][0x17c], !P0 ;  /* 0x00005f000a007a0c */ /* 0x000fe20004761270 */
[----:B--2---:R-:W-:Y:S01]  /*64d0*/  IMAD R3, R11, c[0x0][0x198], RZ ;  /* 0x000066000b037a24 */ /* 0x004fe200078e02ff */
[-C--:B------:R-:W-:Y:S01]  /*64e0*/  LEA R10, P4, R0, R37.reuse, 0x1 ;  /* 0x00000025000a7211 */ /* 0x080fe200078808ff */
[----:B----4-:R1:W-:Y:S01]  /*64f0*/  @P1 STG.E.U16 [R6.64], R21 ;  /* 0x0000001506001986 */ /* 0x0103e2000c101506 */
[C---:B------:R-:W-:Y:S01]  /*6500*/  ISETP.LT.AND P1, PT, R19.reuse, c[0x0][0x17c], !P0 ;  /* 0x00005f0013007a0c */ /* 0x040fe20004721270 */
[----:B------:R-:W-:Y:S01]  /*6510*/  IMAD R19, R19, c[0x0][0x198], RZ ;  /* 0x0000660013137a24 */ /* 0x000fe200078e02ff */
[----:B------:R-:W-:Y:S01]  /*6520*/  LEA R2, P5, R3, R37, 0x1 ;  /* 0x0000002503027211 */ /* 0x000fe200078a08ff */
[----:B-----5:R-:W-:Y:S01]  /*6530*/  @P2 STG.E.U16 [R8.64], R29 ;  /* 0x0000001d08002986 */ /* 0x020fe2000c101506 */
[----:B------:R-:W-:-:S02]  /*6540*/  ISETP.LT.AND P2, PT, R11, c[0x0][0x17c], !P0 ;  /* 0x00005f000b007a0c */ /* 0x000fc40004741270 */
[-C--:B------:R-:W-:Y:S01]  /*6550*/  LEA.HI.X.SX32 R11, R0, R39.reuse, 0x1, P4 ;  /* 0x00000027000b7211 */ /* 0x080fe200020f0eff */
[----:B------:R-:W-:Y:S01]  /*6560*/  IMAD R0, R12, c[0x0][0x198], RZ ;  /* 0x000066000c007a24 */ /* 0x000fe200078e02ff */
[C---:B------:R-:W-:Y:S01]  /*6570*/  ISETP.LT.AND P4, PT, R18.reuse, c[0x0][0x17c], !P0 ;  /* 0x00005f0012007a0c */ /* 0x040fe20004781270 */
[----:B------:R-:W-:Y:S01]  /*6580*/  IMAD R18, R18, c[0x0][0x198], RZ ;  /* 0x0000660012127a24 */ /* 0x000fe200078e02ff */
[----:B------:R-:W-:Y:S01]  /*6590*/  LEA.HI.X.SX32 R3, R3, R39, 0x1, P5 ;  /* 0x0000002703037211 */ /* 0x000fe200028f0eff */
[----:B------:R2:W-:Y:S01]  /*65a0*/  @P3 STG.E.U16 [R10.64], R23 ;  /* 0x000000170a003986 */ /* 0x0005e2000c101506 */
[-C--:B0-----:R-:W-:Y:S02]  /*65b0*/  LEA R4, P3, R19, R37.reuse, 0x1 ;  /* 0x0000002513047211 */ /* 0x081fe400078608ff */
[----:B-1----:R-:W-:Y:S02]  /*65c0*/  LEA R6, P6, R18, R37, 0x1 ;  /* 0x0000002512067211 */ /* 0x002fe400078c08ff */
[----:B------:R-:W-:Y:S01]  /*65d0*/  PRMT R25, R25, 0x7632, R25 ;  /* 0x0000763219197816 */ /* 0x000fe20000000019 */
[----:B------:R-:W-:Y:S01]  /*65e0*/  @P2 STG.E.U16 [R2.64], R35 ;  /* 0x0000002302002986 */ /* 0x000fe2000c101506 */
[----:B------:R-:W-:-:S02]  /*65f0*/  LEA.HI.X.SX32 R5, R19, R39, 0x1, P3 ;  /* 0x0000002713057211 */ /* 0x000fc400018f0eff */
[----:B------:R-:W-:Y:S02]  /*6600*/  PRMT R27, R27, 0x7632, R27 ;  /* 0x000076321b1b7816 */ /* 0x000fe4000000001b */
[----:B------:R-:W-:Y:S01]  /*6610*/  LEA.HI.X.SX32 R7, R18, R39, 0x1, P6 ;  /* 0x0000002712077211 */ /* 0x000fe200030f0eff */
[----:B------:R0:W-:Y:S01]  /*6620*/  @P1 STG.E.U16 [R4.64], R25 ;  /* 0x0000001904001986 */ /* 0x0001e2000c101506 */
[C---:B------:R-:W-:Y:S01]  /*6630*/  ISETP.LT.AND P3, PT, R15.reuse, c[0x0][0x17c], !P0 ;  /* 0x00005f000f007a0c */ /* 0x040fe20004761270 */
[----:B------:R-:W-:Y:S01]  /*6640*/  IMAD R15, R15, c[0x0][0x198], RZ ;  /* 0x000066000f0f7a24 */ /* 0x000fe200078e02ff */
[----:B------:R-:W-:Y:S01]  /*6650*/  ISETP.LT.AND P5, PT, R17, c[0x0][0x17c], !P0 ;  /* 0x00005f0011007a0c */ /* 0x000fe200047a1270 */
[----:B------:R1:W-:Y:S01]  /*6660*/  @P4 STG.E.U16 [R6.64], R27 ;  /* 0x0000001b06004986 */ /* 0x0003e2000c101506 */
[C---:B------:R-:W-:Y:S01]  /*6670*/  ISETP.LT.AND P4, PT, R16.reuse, c[0x0][0x17c], !P0 ;  /* 0x00005f0010007a0c */ /* 0x040fe20004781270 */
[----:B------:R-:W-:Y:S01]  /*6680*/  IMAD R16, R16, c[0x0][0x198], RZ ;  /* 0x0000660010107a24 */ /* 0x000fe200078e02ff */
[----:B------:R-:W-:Y:S01]  /*6690*/  PRMT R31, R31, 0x7632, R31 ;  /* 0x000076321f1f7816 */ /* 0x000fe2000000001f */
[----:B--2---:R-:W-:Y:S01]  /*66a0*/  IMAD R11, R14, c[0x0][0x198], RZ ;  /* 0x000066000e0b7a24 */ /* 0x004fe200078e02ff */
[----:B------:R-:W-:Y:S01]  /*66b0*/  PRMT R33, R33, 0x7632, R33 ;  /* 0x0000763221217816 */ /* 0x000fe20000000021 */
[----:B------:R-:W-:Y:S01]  /*66c0*/  IMAD R17, R17, c[0x0][0x198], RZ ;  /* 0x0000660011117a24 */ /* 0x000fe200078e02ff */
[----:B------:R-:W-:Y:S01]  /*66d0*/  PRMT R29, R29, 0x7632, R29 ;  /* 0x000076321d1d7816 */ /* 0x000fe2000000001d */
[----:B------:R-:W-:Y:S01]  /*66e0*/  IMAD R18, R13, c[0x0][0x198], RZ ;  /* 0x000066000d127a24 */ /* 0x000fe200078e02ff */
[----:B0-----:R-:W-:-:S02]  /*66f0*/  LEA R4, P1, R16, R37, 0x1 ;  /* 0x0000002510047211 */ /* 0x001fc400078208ff */
[-C--:B------:R-:W-:Y:S02]  /*6700*/  LEA R2, P6, R17, R37.reuse, 0x1 ;  /* 0x0000002511027211 */ /* 0x080fe400078c08ff */
[----:B-1----:R-:W-:Y:S02]  /*6710*/  LEA R6, P2, R15, R37, 0x1 ;  /* 0x000000250f067211 */ /* 0x002fe400078408ff */
[----:B------:R-:W-:Y:S02]  /*6720*/  LEA.HI.X.SX32 R5, R16, R39, 0x1, P1 ;  /* 0x0000002710057211 */ /* 0x000fe400008f0eff */
[----:B------:R-:W-:Y:S02]  /*6730*/  LEA R10, P1, R11, R37, 0x1 ;  /* 0x000000250b0a7211 */ /* 0x000fe400078208ff */
[----:B------:R-:W-:Y:S02]  /*6740*/  LEA.HI.X.SX32 R7, R15, R39, 0x1, P2 ;  /* 0x000000270f077211 */ /* 0x000fe400010f0eff */
[----:B------:R-:W-:-:S02]  /*6750*/  ISETP.LT.AND P2, PT, R12, c[0x0][0x17c], !P0 ;  /* 0x00005f000c007a0c */ /* 0x000fc40004741270 */
[-C--:B------:R-:W-:Y:S02]  /*6760*/  LEA.HI.X.SX32 R11, R11, R39.reuse, 0x1, P1 ;  /* 0x000000270b0b7211 */ /* 0x080fe400008f0eff */
[----:B------:R-:W-:Y:S02]  /*6770*/  LEA.HI.X.SX32 R3, R17, R39, 0x1, P6 ;  /* 0x0000002711037211 */ /* 0x000fe400030f0eff */
[----:B------:R-:W-:Y:S02]  /*6780*/  ISETP.LT.AND P1, PT, R14, c[0x0][0x17c], !P0 ;  /* 0x00005f000e007a0c */ /* 0x000fe40004721270 */
[----:B------:R-:W-:Y:S01]  /*6790*/  ISETP.LT.AND P0, PT, R13, c[0x0][0x17c], !P0 ;  /* 0x00005f000d007a0c */ /* 0x000fe20004701270 */
[----:B------:R0:W-:Y:S01]  /*67a0*/  @P5 STG.E.U16 [R2.64], R31 ;  /* 0x0000001f02005986 */ /* 0x0001e2000c101506 */
[----:B------:R-:W-:-:S03]  /*67b0*/  LEA R8, P6, R0, R37, 0x1 ;  /* 0x0000002500087211 */ /* 0x000fc600078c08ff */
[----:B------:R1:W-:Y:S01]  /*67c0*/  @P4 STG.E.U16 [R4.64], R33 ;  /* 0x0000002104004986 */ /* 0x0003e2000c101506 */
[----:B------:R-:W-:Y:S02]  /*67d0*/  LEA.HI.X.SX32 R9, R0, R39, 0x1, P6 ;  /* 0x0000002700097211 */ /* 0x000fe400030f0eff */
[----:B------:R-:W-:-:S04]  /*67e0*/  LEA R12, P6, R18, R37, 0x1 ;  /* 0x00000025120c7211 */ /* 0x000fc800078c08ff */
[----:B------:R-:W-:Y:S02]  /*67f0*/  LEA.HI.X.SX32 R13, R18, R39, 0x1, P6 ;  /* 0x00000027120d7211 */ /* 0x000fe400030f0eff */
[----:B0-----:R-:W-:Y:S02]  /*6800*/  PRMT R3, R21, 0x7632, R3 ;  /* 0x0000763215037816 */ /* 0x001fe40000000003 */
[----:B-1----:R-:W-:-:S03]  /*6810*/  PRMT R5, R23, 0x7632, R5 ;  /* 0x0000763217057816 */ /* 0x002fc60000000005 */
[----:B------:R0:W-:Y:S04]  /*6820*/  @P3 STG.E.U16 [R6.64], R3 ;  /* 0x0000000306003986 */ /* 0x0001e8000c101506 */
[----:B------:R0:W-:Y:S04]  /*6830*/  @P2 STG.E.U16 [R8.64], R29 ;  /* 0x0000001d08002986 */ /* 0x0001e8000c101506 */
[----:B------:R0:W-:Y:S01]  /*6840*/  @P1 STG.E.U16 [R10.64], R5 ;  /* 0x000000050a001986 */ /* 0x0001e2000c101506 */
[----:B------:R-:W-:Y:S05]  /*6850*/  @!P0 EXIT ;  /* 0x000000000000894d */ /* 0x000fea0003800000 */
[----:B0-----:R-:W-:-:S05]  /*6860*/  PRMT R6, R35, 0x7632, R6 ;  /* 0x0000763223067816 */ /* 0x001fca0000000006 */
[----:B------:R-:W-:Y:S01]  /*6870*/  STG.E.U16 [R12.64], R6 ;  /* 0x000000060c007986 */ /* 0x000fe2000c101506 */
[----:B------:R-:W-:Y:S05]  /*6880*/  EXIT ;  /* 0x000000000000794d */ /* 0x000fea0003800000 */
.L_x_3:
[----:B------:R-:W-:-:S00]  /*6890*/  BRA `(.L_x_3) ;  /* 0xfffffff000007947 */ /* 0x000fc0000383ffff */
[----:B------:R-:W-:-:S00]  /*68a0*/  NOP ;  /* 0x0000000000007918 */ /* 0x000fc00000000000 */
        /* <DEDUP_REMOVED lines=13> */
.L_x_4:


//--------------------- .nv.shared.matmul_kernel  --------------------------
	.section	.nv.shared.matmul_kernel,"aw",@nobits
	.sectionflags	@""
	.align	16
